def gluon_mma(
    a_ptr,
    b_ptr,
    c_ptr,
    M: gl.constexpr,
    N: gl.constexpr,
    K: gl.constexpr,
    BLK_A: gl.constexpr,
    BLK_B: gl.constexpr,
    SHARED_A: gl.constexpr,
    SHARED_B: gl.constexpr,
    ACC_LAYOUT: gl.constexpr,
    TMEM_LAYOUT: gl.constexpr,
    USE_TCGEN05: gl.constexpr,
    IS_ASYNC: gl.constexpr,
):
    offs_m = gl.arange(0, M, layout=gl.SliceLayout(1, BLK_A))
    offs_ka = gl.arange(0, K, layout=gl.SliceLayout(0, BLK_A))
    offs_kb = gl.arange(0, K, layout=gl.SliceLayout(1, BLK_B))
    offs_n = gl.arange(0, N, layout=gl.SliceLayout(0, BLK_B))
    a = gl.load(a_ptr + offs_m[:, None] * K + offs_ka[None, :])
    b = gl.load(b_ptr + offs_kb[:, None] * N + offs_n[None, :])
    a_smem = gl.allocate_shared_memory(a.dtype, [M, K], SHARED_A, a)
    b_smem = gl.allocate_shared_memory(b.dtype, [K, N], SHARED_B, b)

    if USE_TCGEN05:
        fence_async_shared()
        bar = gl.allocate_shared_memory(gl.int64, [1], mbarrier.MBarrierLayout())
        mbarrier.init(bar, count=1)
        acc_tmem = allocate_tensor_memory(gl.float32, [M, N], TMEM_LAYOUT)
        tcgen05_mma(a_smem, b_smem, acc_tmem, use_acc=False)
        tcgen05_commit(bar)
        mbarrier.wait(bar, phase=0)
        mbarrier.invalidate(bar)
        acc = acc_tmem.load(ACC_LAYOUT)
    else:
        acc = gl.zeros([M, N], dtype=gl.float32, layout=ACC_LAYOUT)
        acc = hopper.warpgroup_mma(a_smem, b_smem, acc, is_async=IS_ASYNC)
        if IS_ASYNC:
            acc = hopper.warpgroup_mma_wait(num_outstanding=0, deps=[acc])

    out_layout: gl.constexpr = gl.BlockedLayout(
        [1, 1], [1, 32], [gl.num_warps(), 1], [1, 0]
    )
    acc = gl.convert_layout(acc, out_layout)
    offs_cm = gl.arange(0, M, layout=gl.SliceLayout(1, out_layout))
    offs_cn = gl.arange(0, N, layout=gl.SliceLayout(0, out_layout))
    gl.store(c_ptr + offs_cm[:, None] * N + offs_cn[None, :], acc)

# config = {"BLOCK_K": 16, "BLOCK_M": 256, "BLOCK_N": 64, "arch": "sm_100", "dtype": "fp16", "is_async": 1, "num_warps": 4}
# arch = sm_100


// ===== COMPILED SASS (sm_100a) =====

	.target	sm_100a

	.elftype	@"ET_EXEC"


//--------------------- .note.nv.tkinfo           --------------------------
	.section	.note.nv.tkinfo,"",@"SHT_NOTE"
	.sectionflags	@"SHF_NOTE_NV_TKINFO"
	.tkinfo
        /*0018*/ 	.word	0x00000081
        /*0030*/ 	.string	""
        /*0030*/ 	.string	"ptxas-blackwell"
        /*0030*/ 	.string	"Cuda compilation tools, release 12.9, V12.9.86"
        /*0030*/ 	.string	"Build cuda_12.9.r12.9/compiler.36037853_0"
        /*0030*/ 	.string	"-v  -suppress-debug-info  -lineinfo  -arch sm_100a "



//--------------------- .note.nv.cuver            --------------------------
	.section	.note.nv.cuver,"",@"SHT_NOTE"
	.sectionflags	@"SHF_NOTE_NV_CUVER"
        /*0018*/ 	.short	0x0001
        /*001a*/ 	.short	0x0064
        /*001c*/ 	.short	0x0001
        /*001e*/ 	.short	0x0000
        /*0020*/ 	.short	0x0001
        /*0022*/ 	.short	0x0000


//--------------------- .nv.info                  --------------------------
	.section	.nv.info,"",@"SHT_CUDA_INFO"
	.align	4


	//----- nvinfo : EIATTR_REGCOUNT
	.align		4
        /*0000*/ 	.byte	0x04, 0x2f
        /*0002*/ 	.short	(.L_4 - .L_3)
	.align		4
.L_3:
        /*0004*/ 	.word	index@(gluon_mma)
        /*0008*/ 	.word	0x000000ff


	//----- nvinfo : EIATTR_FRAME_SIZE
	.align		4
.L_4:
        /*000c*/ 	.byte	0x04, 0x11
        /*000e*/ 	.short	(.L_6 - .L_5)
	.align		4
.L_5:
        /*0010*/ 	.word	index@($__internal_2_$__cuda_sm10x_tcgen05_guardrail_trap_unallocated_columns_being_dealloced)
        /*0014*/ 	.word	0x00000090


	//----- nvinfo : EIATTR_FRAME_SIZE
	.align		4
.L_6:
        /*0018*/ 	.byte	0x04, 0x11
        /*001a*/ 	.short	(.L_8 - .L_7)
	.align		4
.L_7:
        /*001c*/ 	.word	index@($__internal_1_$__cuda_sm10x_tcgen05_guardrail_trap_phase_invalid_during_alloc)
        /*0020*/ 	.word	0x00000090


	//----- nvinfo : EIATTR_FRAME_SIZE
	.align		4
.L_8:
        /*0024*/ 	.byte	0x04, 0x11
        /*0026*/ 	.short	(.L_10 - .L_9)
	.align		4
.L_9:
        /*0028*/ 	.word	index@($__internal_0_$__cuda_sm10x_tcgen05_guardrail_trap_col_being_dealloced_not_returned_by_alloc)
        /*002c*/ 	.word	0x00000090


	//----- nvinfo : EIATTR_FRAME_SIZE
	.align		4
.L_10:
        /*0030*/ 	.byte	0x04, 0x11
        /*0032*/ 	.short	(.L_12 - .L_11)
	.align		4
.L_11:
        /*0034*/ 	.word	index@(gluon_mma)
        /*0038*/ 	.word	0x00000090


	//----- nvinfo : EIATTR_MIN_STACK_SIZE
	.align		4
.L_12:
        /*003c*/ 	.byte	0x04, 0x12
        /*003e*/ 	.short	(.L_14 - .L_13)
	.align		4
.L_13:
        /*0040*/ 	.word	index@(gluon_mma)
        /*0044*/ 	.word	0x00000090
.L_14:


//--------------------- .nv.info.gluon_mma        --------------------------
	.section	.nv.info.gluon_mma,"",@"SHT_CUDA_INFO"
	.sectionflags	@""
	.align	4


	//----- nvinfo : EIATTR_CUDA_API_VERSION
	.align		4
        /*0000*/ 	.byte	0x04, 0x37
        /*0002*/ 	.short	(.L_16 - .L_15)
.L_15:
        /*0004*/ 	.word	0x00000081


	//----- nvinfo : EIATTR_KPARAM_INFO
	.align		4
.L_16:
        /*0008*/ 	.byte	0x04, 0x17
        /*000a*/ 	.short	(.L_18 - .L_17)
.L_17:
        /*000c*/ 	.word	0x00000000
        /*0010*/ 	.short	0x0004
        /*0012*/ 	.short	0x0020
        /*0014*/ 	.byte	0x00, 0xf4, 0x21, 0x00


	//----- nvinfo : EIATTR_KPARAM_INFO
	.align		4
.L_18:
        /*0018*/ 	.byte	0x04, 0x17
        /*001a*/ 	.short	(.L_20 - .L_19)
.L_19:
        /*001c*/ 	.word	0x00000000
        /*0020*/ 	.short	0x0003
        /*0022*/ 	.short	0x0018
        /*0024*/ 	.byte	0x00, 0xf4, 0x21, 0x00


	//----- nvinfo : EIATTR_KPARAM_INFO
	.align		4
.L_20:
        /*0028*/ 	.byte	0x04, 0x17
        /*002a*/ 	.short	(.L_22 - .L_21)
.L_21:
        /*002c*/ 	.word	0x00000000
        /*0030*/ 	.short	0x0002
        /*0032*/ 	.short	0x0010
        /*0034*/ 	.byte	0x00, 0xf4, 0x21, 0x00


	//----- nvinfo : EIATTR_KPARAM_INFO
	.align		4
.L_22:
        /*0038*/ 	.byte	0x04, 0x17
        /*003a*/ 	.short	(.L_24 - .L_23)
.L_23:
        /*003c*/ 	.word	0x00000000
        /*0040*/ 	.short	0x0001
        /*0042*/ 	.short	0x0008
        /*0044*/ 	.byte	0x00, 0xf4, 0x21, 0x00


	//----- nvinfo : EIATTR_KPARAM_INFO
	.align		4
.L_24:
        /*0048*/ 	.byte	0x04, 0x17
        /*004a*/ 	.short	(.L_26 - .L_25)
.L_25:
        /*004c*/ 	.word	0x00000000
        /*0050*/ 	.short	0x0000
        /*0052*/ 	.short	0x0000
        /*0054*/ 	.byte	0x00, 0xf4, 0x21, 0x00


	//----- nvinfo : EIATTR_AT_ENTRY_FRAGMENTS
	.align		4
.L_26:
        /*0058*/ 	.byte	0x04, 0x4f
        /*005a*/ 	.short	(.L_28 - .L_27)


	//   ....[0]....
.L_27:
        /*005c*/ 	.word	0x00000004


	//----- nvinfo : EIATTR_RESERVED_SMEM_USED
	.align		4
.L_28:
        /*0060*/ 	.byte	0x01, 0x41
	.zero		2


	//----- nvinfo : EIATTR_SPARSE_MMA_MASK
	.align		4
        /*0064*/ 	.byte	0x03, 0x50
        /*0066*/ 	.short	0x0000


	//----- nvinfo : EIATTR_TCGEN05_1CTA_USED
	.align		4
        /*0068*/ 	.byte	0x01, 0x51
	.zero		2


	//----- nvinfo : EIATTR_MAXREG_COUNT
	.align		4
        /*006c*/ 	.byte	0x03, 0x1b
        /*006e*/ 	.short	0x00ff


	//----- nvinfo : EIATTR_NUM_BARRIERS
	.align		4
        /*0070*/ 	.byte	0x02, 0x4c
        /*0072*/ 	.byte	0x01
	.zero		1


	//----- nvinfo : EIATTR_ANNOTATIONS
	.align		4
        /*0074*/ 	.byte	0x04, 0x55
        /*0076*/ 	.short	(.L_30 - .L_29)


	//   ....[0]....
.L_29:
        /*0078*/ 	.word	0x00000001
        /*007c*/ 	.byte	0x60, 0x29, 0x00, 0x00, 0x01, 0x00, 0x00, 0x00, 0xa0, 0x29, 0x00, 0x00, 0x01, 0x00, 0x00, 0x00
        /* <DEDUP_REMOVED lines=29> */
        /*025c*/ 	.byte	0x40, 0x47, 0x00, 0x00, 0x01, 0x00, 0x00, 0x00, 0x50, 0x47, 0x00, 0x00


	//----- nvinfo : EIATTR_INT_WARP_WIDE_INSTR_OFFSETS
	.align		4
.L_30:
        /*0268*/ 	.byte	0x04, 0x31
        /*026a*/ 	.short	(.L_32 - .L_31)


	//   ....[0]....
.L_31:
        /*026c*/ 	.word	0x00001ea0


	//   ....[1]....
        /*0270*/ 	.word	0x00001eb0


	//   ....[2]....
        /*0274*/ 	.word	0x000025b0


	//   ....[3]....
        /*0278*/ 	.word	0x000025c0


	//   ....[4]....
        /*027c*/ 	.word	0x000051f0


	//   ....[5]....
        /*0280*/ 	.word	0x00005240


	//----- nvinfo : EIATTR_COOP_GROUP_MASK_REGIDS
	.align		4
.L_32:
        /*0284*/ 	.byte	0x04, 0x29
        /*0286*/ 	.short	(.L_34 - .L_33)


	//   ....[0]....
.L_33:
        /*0288*/ 	.word	0xffffffff


	//   ....[1]....
        /*028c*/ 	.word	0xffffffff


	//   ....[2]....
        /*0290*/ 	.word	0xffffffff


	//   ....[3]....
        /*0294*/ 	.word	0xffffffff


	//----- nvinfo : EIATTR_COOP_GROUP_INSTR_OFFSETS
	.align		4
.L_34:
        /*0298*/ 	.byte	0x04, 0x28
        /*029a*/ 	.short	(.L_36 - .L_35)


	//   ....[0]....
.L_35:
        /*029c*/ 	.word	0x00000060


	//   ....[1]....
        /*02a0*/ 	.word	0x00000320


	//   ....[2]....
        /*02a4*/ 	.word	0x00005080


	//   ....[3]....
        /*02a8*/ 	.word	0x000052f0


	//----- nvinfo : EIATTR_VRC_CTA_INIT_COUNT
	.align		4
.L_36:
        /*02ac*/ 	.byte	0x02, 0x4a
        /*02ae*/ 	.byte	0x80
	.zero		1


	//----- nvinfo : EIATTR_MBARRIER_INSTR_OFFSETS
	.align		4
        /*02b0*/ 	.byte	0x04, 0x39
        /*02b2*/ 	.short	(.L_38 - .L_37)


	//   ....[0]....
.L_37:
        /*02b4*/ 	.word	0x000023b0
        /*02b8*/ 	.word	0x000000ff
        /*02bc*/ 	.word	0x00002800
        /*02c0*/ 	.short	0x0100
        /*02c2*/ 	.byte	0x15
	.zero		1


	//   ....[1]....
        /*02c4*/ 	.word	0x00002680
        /*02c8*/ 	.word	0x000000ff
        /*02cc*/ 	.word	0x00002800
        /*02d0*/ 	.short	0x010a
        /*02d2*/ 	.byte	0x15
	.zero		1


	//   ....[2]....
        /*02d4*/ 	.word	0x000028c0
        /*02d8*/ 	.word	0x000000ff
        /*02dc*/ 	.word	0x00002800
        /*02e0*/ 	.short	0x0108
        /*02e2*/ 	.byte	0x15
	.zero		1


	//   ....[3]....
        /*02e4*/ 	.word	0x00005310
        /*02e8*/ 	.word	0x000000ff
        /*02ec*/ 	.word	0x00002800
        /*02f0*/ 	.short	0x010a
        /*02f2*/ 	.byte	0x15
	.zero		1


	//----- nvinfo : EIATTR_NUM_MBARRIERS
	.align		4
.L_38:
        /*02f4*/ 	.byte	0x03, 0x38
        /*02f6*/ 	.short	0x0001


	//----- nvinfo : EIATTR_EXIT_INSTR_OFFSETS
	.align		4
        /*02f8*/ 	.byte	0x04, 0x1c
        /*02fa*/ 	.short	(.L_40 - .L_39)


	//   ....[0]....
.L_39:
        /*02fc*/ 	.word	0x00005300


	//----- nvinfo : EIATTR_REQNTID
	.align		4
.L_40:
        /*0300*/ 	.byte	0x04, 0x10
        /*0302*/ 	.short	(.L_42 - .L_41)
.L_41:
        /*0304*/ 	.word	0x00000080
        /*0308*/ 	.word	0x00000001
        /*030c*/ 	.word	0x00000001


	//----- nvinfo : EIATTR_CRS_STACK_SIZE
	.align		4
.L_42:
        /*0310*/ 	.byte	0x04, 0x1e
        /*0312*/ 	.short	(.L_44 - .L_43)
.L_43:
        /*0314*/ 	.word	0x00000000


	//----- nvinfo : EIATTR_CBANK_PARAM_SIZE
	.align		4
.L_44:
        /*0318*/ 	.byte	0x03, 0x19
        /*031a*/ 	.short	0x0028


	//----- nvinfo : EIATTR_PARAM_CBANK
	.align		4
        /*031c*/ 	.byte	0x04, 0x0a
        /*031e*/ 	.short	(.L_46 - .L_45)
	.align		4
.L_45:
        /*0320*/ 	.word	index@(.nv.constant0.gluon_mma)
        /*0324*/ 	.short	0x0380
        /*0326*/ 	.short	0x0028


	//----- nvinfo : EIATTR_SW_WAR
	.align		4
.L_46:
        /*0328*/ 	.byte	0x04, 0x36
        /*032a*/ 	.short	(.L_48 - .L_47)
.L_47:
        /*032c*/ 	.word	0x00000008
.L_48:


//--------------------- .nv.compat                --------------------------
	.section	.nv.compat,"",@"SHT_CUDA_COMPAT_INFO"
	.align	4
        /*0000*/ 	.byte	0x02, 0x02, 0x02, 0x00, 0x02, 0x05, 0x05, 0x00, 0x02, 0x03, 0x00, 0x00, 0x02, 0x06, 0x01, 0x00


//--------------------- .nv.callgraph             --------------------------
	.section	.nv.callgraph,"",@"SHT_CUDA_CALLGRAPH"
	.align	4
	.sectionentsize	8
	.align		4
        /*0000*/ 	.word	0x00000000
	.align		4
        /*0004*/ 	.word	0xffffffff
	.align		4
        /*0008*/ 	.word	0x00000000
	.align		4
        /*000c*/ 	.word	0xfffffffe
	.align		4
        /*0010*/ 	.word	0x00000000
	.align		4
        /*0014*/ 	.word	0xfffffffd
	.align		4
        /*0018*/ 	.word	0x00000000
	.align		4
        /*001c*/ 	.word	0xfffffffc


//--------------------- .text.gluon_mma           --------------------------
	.section	.text.gluon_mma,"ax",@progbits
	.align	128
        .global         gluon_mma
        .type           gluon_mma,@function
        .size           gluon_mma,(.L_x_15 - gluon_mma)
        .other          gluon_mma,@"STO_CUDA_ENTRY STV_DEFAULT"
gluon_mma:
.text.gluon_mma:
[----:B------:R-:W0:Y:S01]  /*0000*/  LDC R1, c[0x0][0x37c] ;  /* 0x0000df00ff017b82 */ /* 0x000e220000000800 */
[----:B------:R-:W1:Y:S01]  /*0010*/  S2R R2, SR_TID.X ;  /* 0x0000000000027919 */ /* 0x000e620000002100 */
[----:B0-----:R-:W-:Y:S01]  /*0020*/  VIADD R1, R1, 0xffffff70 ;  /* 0xffffff7001017836 */ /* 0x001fe20000000000 */
[----:B-1----:R-:W-:-:S13]  /*0030*/  ISETP.GE.U32.AND P1, PT, R2, 0x20, PT ;  /* 0x000000200200780c */ /* 0x002fda0003f26070 */
[----:B------:R-:W-:Y:S05]  /*0040*/  @P1 BRA `(.L_x_0) ;  /* 0x0000000000b81947 */ /* 0x000fea0003800000 */
[----:B------:R-:W0:Y:S01]  /*0050*/  S2UR UR6, SR_CgaCtaId ;  /* 0x00000000000679c3 */ /* 0x000e220000008800 */
[----:B------:R-:W-:Y:S01]  /*0060*/  NOP ;  /* 0x0000000000007918 */ /* 0x000fe20000000000 */
[----:B------:R-:W-:Y:S02]  /*0070*/  UMOV UR4, 0x40 ;  /* 0x0000004000047882 */ /* 0x000fe40000000000 */
[----:B0-----:R-:W-:-:S09]  /*0080*/  ULEA UR4, UR6, UR4, 0x18 ;  /* 0x0000000406047291 */ /* 0x001fd2000f8ec0ff */
[----:B------:R-:W0:Y:S01]  /*0090*/  LDS.U8 R0, [UR4] ;  /* 0x00000004ff007984 */ /* 0x000e220008000000 */
[----:B------:R-:W-:Y:S02]  /*00a0*/  UMOV UR4, 0x400 ;  /* 0x0000040000047882 */ /* 0x000fe40000000000 */
[----:B------:R-:W-:Y:S01]  /*00b0*/  ULEA UR4, UR6, UR4, 0x18 ;  /* 0x0000000406047291 */ /* 0x000fe2000f8ec0ff */
[----:B0-----:R-:W-:-:S13]  /*00c0*/  ISETP.NE.AND P0, PT, R0, RZ, PT ;  /* 0x000000ff0000720c */ /* 0x001fda0003f05270 */
[----:B------:R-:W-:Y:S05]  /*00d0*/  @P0 BRA `(.L_x_1) ;  /* 0x00000000007c0947 */ /* 0x000fea0003800000 */
[----:B------:R-:W-:-:S13]  /*00e0*/  ELECT P0, URZ, PT ;  /* 0x0000000000ff782f */ /* 0x000fda0003800000 */
[----:B------:R-:W-:Y:S05]  /*00f0*/  @!P0 BRA `(.L_x_2) ;  /* 0x0000000000848947 */ /* 0x000fea0003800000 */
[----:B------:R-:W-:Y:S01]  /*0100*/  UMOV UR5, 0x4 ;  /* 0x0000000400057882 */ /* 0x000fe20000000000 */
[----:B------:R-:W-:Y:S02]  /*0110*/  IMAD.MOV.U32 R5, RZ, RZ, 0x1 ;  /* 0x00000001ff057424 */ /* 0x000fe400078e00ff */
[----:B------:R-:W-:Y:S02]  /*0120*/  IMAD.MOV.U32 R3, RZ, RZ, 0xf ;  /* 0x0000000fff037424 */ /* 0x000fe400078e00ff */
[----:B------:R-:W-:Y:S04]  /*0130*/  DEPBAR.LE SB0, 0x36 ;  /* 0x00008d800000791a */ /* 0x000fe80000000000 */
[----:B------:R-:W0:Y:S02]  /*0140*/  UTCATOMSWS.FIND_AND_SET.ALIGN UP0, UR5, UR5 ;  /* 0x00000005000575e3 */ /* 0x000e240008000800 */
[----:B0-----:R-:W-:-:S04]  /*0150*/  PLOP3.LUT P0, PT, PT, PT, UP0, 0x80, 0x8 ;  /* 0x000000000008781c */ /* 0x001fc80003f0f008 */
[----:B------:R-:W-:-:S04]  /*0160*/  SEL R0, RZ, 0xffffffff, !P0 ;  /* 0xffffffffff007807 */ /* 0x000fc80004000000 */
[----:B------:R-:W-:Y:S01]  /*0170*/  ISETP.NE.AND P0, PT, R0, RZ, PT ;  /* 0x000000ff0000720c */ /* 0x000fe20003f05270 */
[----:B------:R-:W-:-:S12]  /*0180*/  IMAD.U32 R0, RZ, RZ, UR5 ;  /* 0x00000005ff007e24 */ /* 0x000fd8000f8e00ff */
[----:B------:R-:W-:Y:S05]  /*0190*/  @P0 BRA `(.L_x_3) ;  /* 0x0000000000240947 */ /* 0x000fea0003800000 */
.L_x_4:
[----:B------:R-:W-:Y:S05]  /*01a0*/  NANOSLEEP 0x64 ;  /* 0x000000640000795d */ /* 0x000fea0003800000 */
[----:B------:R-:W-:-:S05]  /*01b0*/  UMOV UR5, 0x4 ;  /* 0x0000000400057882 */ /* 0x000fca0000000000 */
[----:B------:R-:W-:Y:S04]  /*01c0*/  DEPBAR.LE SB0, 0x36 ;  /* 0x00008d800000791a */ /* 0x000fe80000000000 */
[----:B------:R-:W0:Y:S02]  /*01d0*/  UTCATOMSWS.FIND_AND_SET.ALIGN UP0, UR5, UR5 ;  /* 0x00000005000575e3 */ /* 0x000e240008000800 */
[----:B0-----:R-:W-:-:S04]  /*01e0*/  PLOP3.LUT P0, PT, PT, PT, UP0, 0x80, 0x8 ;  /* 0x000000000008781c */ /* 0x001fc80003f0f008 */
[----:B------:R-:W-:-:S04]  /*01f0*/  SEL R0, RZ, 0xffffffff, !P0 ;  /* 0xffffffffff007807 */ /* 0x000fc80004000000 */
[----:B------:R-:W-:Y:S01]  /*0200*/  ISETP.NE.AND P0, PT, R0, RZ, PT ;  /* 0x000000ff0000720c */ /* 0x000fe20003f05270 */
[----:B------:R-:W-:-:S12]  /*0210*/  IMAD.U32 R0, RZ, RZ, UR5 ;  /* 0x00000005ff007e24 */ /* 0x000fd8000f8e00ff */
[----:B------:R-:W-:Y:S05]  /*0220*/  @!P0 BRA `(.L_x_4) ;  /* 0xfffffffc00dc8947 */ /* 0x000fea000383ffff */
.L_x_3:
[C---:B------:R-:W-:Y:S01]  /*0230*/  VIADD R4, R0.reuse, 0x10 ;  /* 0x0000001000047836 */ /* 0x040fe20000000000 */
[----:B------:R-:W-:Y:S01]  /*0240*/  UMOV UR5, 0x50 ;  /* 0x0000005000057882 */ /* 0x000fe20000000000 */
[----:B------:R-:W-:Y:S01]  /*0250*/  SHF.L.U32 R3, R3, R0, RZ ;  /* 0x0000000003037219 */ /* 0x000fe200000006ff */
[----:B------:R-:W-:Y:S01]  /*0260*/  ULEA UR5, UR6, UR5, 0x18 ;  /* 0x0000000506057291 */ /* 0x000fe2000f8ec0ff */
[----:B------:R-:W-:Y:S01]  /*0270*/  IMAD.SHL.U32 R0, R0, 0x20, RZ ;  /* 0x0000002000007824 */ /* 0x000fe200078e00ff */
[----:B------:R-:W-:-:S04]  /*0280*/  SHF.L.U32 R4, R5, R4, RZ ;  /* 0x0000000405047219 */ /* 0x000fc800000006ff */
[----:B------:R-:W-:-:S05]  /*0290*/  LOP3.LUT R3, R4, R3, RZ, 0xfc, !PT ;  /* 0x0000000304037212 */ /* 0x000fca00078efcff */
[----:B------:R0:W-:Y:S04]  /*02a0*/  ATOMS.OR RZ, [UR5], R3 ;  /* 0x00000003ffff798c */ /* 0x0001e8000b000005 */
[----:B------:R0:W-:Y:S01]  /*02b0*/  STS [UR4], R0 ;  /* 0x00000000ff007988 */ /* 0x0001e20008000804 */
[----:B------:R-:W-:Y:S05]  /*02c0*/  BRA `(.L_x_2) ;  /* 0x0000000000107947 */ /* 0x000fea0003800000 */
.L_x_1:
[----:B------:R-:W-:Y:S01]  /*02d0*/  IMAD.MOV.U32 R0, RZ, RZ, -0x1 ;  /* 0xffffffffff007424 */ /* 0x000fe200078e00ff */
[----:B------:R-:W-:-:S04]  /*02e0*/  MOV R4, 0x310 ;  /* 0x0000031000047802 */ /* 0x000fc80000000f00 */
[----:B------:R0:W-:Y:S03]  /*02f0*/  STS [UR4], R0 ;  /* 0x00000000ff007988 */ /* 0x0001e60008000804 */
[----:B0-----:R-:W-:Y:S05]  /*0300*/  CALL.REL.NOINC `($__internal_1_$__cuda_sm10x_tcgen05_guardrail_trap_phase_invalid_during_alloc) ;  /* 0x0000005000187944 */ /* 0x001fea0003c00000 */
.L_x_2:
[----:B------:R-:W-:Y:S05]  /*0310*/  WARPSYNC.ALL ;  /* 0x0000000000007948 */ /* 0x000fea0003800000 */
[----:B------:R-:W-:Y:S01]  /*0320*/  NOP ;  /* 0x0000000000007918 */ /* 0x000fe20000000000 */
.L_x_0:
[----:B------:R-:W1:Y:S01]  /*0330*/  LDC.64 R4, c[0x0][0x380] ;  /* 0x0000e000ff047b82 */ /* 0x000e620000000a00 */
[----:B0-----:R-:W-:Y:S01]  /*0340*/  SHF.R.U32.HI R3, RZ, 0x5, R2 ;  /* 0x00000005ff037819 */ /* 0x001fe20000011602 */
[----:B------:R-:W-:Y:S01]  /*0350*/  UMOV UR21, 0x400 ;  /* 0x0000040000157882 */ /* 0x000fe20000000000 */
[C---:B------:R-:W-:Y:S01]  /*0360*/  LOP3.LUT R0, R2.reuse, 0x60, RZ, 0xc0, !PT ;  /* 0x0000006002007812 */ /* 0x040fe200078ec0ff */
[----:B------:R-:W0:Y:S01]  /*0370*/  LDCU.64 UR24, c[0x0][0x358] ;  /* 0x00006b00ff1877ac */ /* 0x000e220008000a00 */
[----:B------:R-:W-:Y:S02]  /*0380*/  SGXT.U32 R3, R3, 0x2 ;  /* 0x000000020303781a */ /* 0x000fe40000000000 */
[----:B------:R-:W-:Y:S01]  /*0390*/  LOP3.LUT R193, R2, 0xf, RZ, 0xc0, !PT ;  /* 0x0000000f02c17812 */ /* 0x000fe200078ec0ff */
[----:B------:R-:W2:Y:S01]  /*03a0*/  S2UR UR20, SR_CgaCtaId ;  /* 0x00000000001479c3 */ /* 0x000ea20000008800 */
[C---:B------:R-:W-:Y:S02]  /*03b0*/  LOP3.LUT R195, R3.reuse, 0x8, RZ, 0xfc, !PT ;  /* 0x0000000803c37812 */ /* 0x040fe400078efcff */
[----:B------:R-:W-:-:S02]  /*03c0*/  LOP3.LUT R132, R3, 0x10, RZ, 0xfc, !PT ;  /* 0x0000001003847812 */ /* 0x000fc400078efcff */
[----:B------:R-:W-:Y:S01]  /*03d0*/  LOP3.LUT R133, R3, 0x18, RZ, 0xfc, !PT ;  /* 0x0000001803857812 */ /* 0x000fe200078efcff */
[----:B------:R-:W-:Y:S01]  /*03e0*/  IMAD.SHL.U32 R12, R195, 0x10, RZ ;  /* 0x00000010c30c7824 */ /* 0x000fe200078e00ff */
[C---:B------:R-:W-:Y:S01]  /*03f0*/  LOP3.LUT R134, R3.reuse, 0x20, RZ, 0xfc, !PT ;  /* 0x0000002003867812 */ /* 0x040fe200078efcff */
[----:B------:R-:W-:Y:S01]  /*0400*/  IMAD.SHL.U32 R28, R132, 0x10, RZ ;  /* 0x00000010841c7824 */ /* 0x000fe200078e00ff */
[----:B------:R-:W-:Y:S01]  /*0410*/  LOP3.LUT R136, R3, 0x30, RZ, 0xfc, !PT ;  /* 0x0000003003887812 */ /* 0x000fe200078efcff */
[----:B------:R-:W-:Y:S01]  /*0420*/  IMAD.SHL.U32 R30, R133, 0x10, RZ ;  /* 0x00000010851e7824 */ /* 0x000fe200078e00ff */
[C---:B------:R-:W-:Y:S01]  /*0430*/  LOP3.LUT R135, R3.reuse, 0x28, RZ, 0xfc, !PT ;  /* 0x0000002803877812 */ /* 0x040fe200078efcff */
[----:B------:R-:W-:Y:S01]  /*0440*/  IMAD.SHL.U32 R32, R134, 0x10, RZ ;  /* 0x0000001086207824 */ /* 0x000fe200078e00ff */
[C---:B------:R-:W-:Y:S01]  /*0450*/  LOP3.LUT R137, R3.reuse, 0x38, RZ, 0xfc, !PT ;  /* 0x0000003803897812 */ /* 0x040fe200078efcff */
[----:B------:R-:W-:Y:S01]  /*0460*/  IMAD.SHL.U32 R38, R136, 0x10, RZ ;  /* 0x0000001088267824 */ /* 0x000fe200078e00ff */
[----:B------:R-:W-:Y:S01]  /*0470*/  LOP3.LUT R138, R3, 0x40, RZ, 0xfc, !PT ;  /* 0x00000040038a7812 */ /* 0x000fe200078efcff */
[----:B------:R-:W-:Y:S01]  /*0480*/  IMAD.SHL.U32 R36, R135, 0x10, RZ ;  /* 0x0000001087247824 */ /* 0x000fe200078e00ff */
[-C--:B-1----:R-:W-:Y:S01]  /*0490*/  IADD3 R130, P0, PT, R0, R4.reuse, RZ ;  /* 0x0000000400827210 */ /* 0x082fe20007f1e0ff */
[----:B------:R-:W-:Y:S01]  /*04a0*/  IMAD.SHL.U32 R40, R137, 0x10, RZ ;  /* 0x0000001089287824 */ /* 0x000fe200078e00ff */
[C---:B------:R-:W-:Y:S01]  /*04b0*/  LOP3.LUT R139, R3.reuse, 0x48, RZ, 0xfc, !PT ;  /* 0x00000048038b7812 */ /* 0x040fe200078efcff */
[----:B------:R-:W-:Y:S01]  /*04c0*/  IMAD.SHL.U32 R42, R138, 0x10, RZ ;  /* 0x000000108a2a7824 */ /* 0x000fe200078e00ff */
[C---:B------:R-:W-:Y:S01]  /*04d0*/  LOP3.LUT R140, R3.reuse, 0x50, RZ, 0xfc, !PT ;  /* 0x00000050038c7812 */ /* 0x040fe200078efcff */
[----:B------:R-:W-:Y:S01]  /*04e0*/  IMAD.X R131, RZ, RZ, R5, P0 ;  /* 0x000000ffff837224 */ /* 0x000fe200000e0605 */
[----:B------:R-:W-:Y:S01]  /*04f0*/  LOP3.LUT R142, R3, 0x60, RZ, 0xfc, !PT ;  /* 0x00000060038e7812 */ /* 0x000fe200078efcff */
[----:B------:R-:W-:Y:S01]  /*0500*/  IMAD.SHL.U32 R46, R139, 0x10, RZ ;  /* 0x000000108b2e7824 */ /* 0x000fe200078e00ff */
[-C--:B------:R-:W-:Y:S01]  /*0510*/  LEA R16, P3, R195, R4.reuse, 0x5 ;  /* 0x00000004c3107211 */ /* 0x080fe200078628ff */
[----:B------:R-:W-:Y:S01]  /*0520*/  IMAD.SHL.U32 R48, R140, 0x10, RZ ;  /* 0x000000108c307824 */ /* 0x000fe200078e00ff */
[-C--:B------:R-:W-:Y:S01]  /*0530*/  LEA R24, P2, R132, R4.reuse, 0x5 ;  /* 0x0000000484187211 */ /* 0x080fe200078428ff */
[----:B------:R-:W-:Y:S01]  /*0540*/  IMAD.SHL.U32 R52, R142, 0x10, RZ ;  /* 0x000000108e347824 */ /* 0x000fe200078e00ff */
[-C--:B------:R-:W-:Y:S01]  /*0550*/  LEA R18, P0, R133, R4.reuse, 0x5 ;  /* 0x0000000485127211 */ /* 0x080fe200078028ff */
[----:B--2---:R-:W-:Y:S01]  /*0560*/  ULEA UR21, UR20, UR21, 0x18 ;  /* 0x0000001514157291 */ /* 0x004fe2000f8ec0ff */
[----:B------:R-:W-:-:S02]  /*0570*/  LEA R20, P4, R134, R4, 0x5 ;  /* 0x0000000486147211 */ /* 0x000fc400078828ff */
[C---:B------:R-:W-:Y:S02]  /*0580*/  LOP3.LUT R141, R3.reuse, 0x58, RZ, 0xfc, !PT ;  /* 0x00000058038d7812 */ /* 0x040fe400078efcff */
[C---:B------:R-:W-:Y:S02]  /*0590*/  LOP3.LUT R143, R3.reuse, 0x68, RZ, 0xfc, !PT ;  /* 0x00000068038f7812 */ /* 0x040fe400078efcff */
[----:B------:R-:W-:Y:S01]  /*05a0*/  LOP3.LUT R144, R3, 0x70, RZ, 0xfc, !PT ;  /* 0x0000007003907812 */ /* 0x000fe200078efcff */
[----:B------:R-:W-:Y:S01]  /*05b0*/  IMAD.SHL.U32 R50, R141, 0x10, RZ ;  /* 0x000000108d327824 */ /* 0x000fe200078e00ff */
[----:B------:R-:W-:Y:S01]  /*05c0*/  LEA R26, P5, R136, R4, 0x5 ;  /* 0x00000004881a7211 */ /* 0x000fe200078a28ff */
[----:B------:R-:W-:Y:S01]  /*05d0*/  IMAD.SHL.U32 R56, R143, 0x10, RZ ;  /* 0x000000108f387824 */ /* 0x000fe200078e00ff */
[C---:B------:R-:W-:Y:S01]  /*05e0*/  LOP3.LUT R145, R3.reuse, 0x78, RZ, 0xfc, !PT ;  /* 0x0000007803917812 */ /* 0x040fe200078efcff */
[----:B------:R-:W-:Y:S01]  /*05f0*/  IMAD.SHL.U32 R58, R144, 0x10, RZ ;  /* 0x00000010903a7824 */ /* 0x000fe200078e00ff */
[----:B------:R-:W-:-:S02]  /*0600*/  LOP3.LUT R146, R3, 0x80, RZ, 0xfc, !PT ;  /* 0x0000008003927812 */ /* 0x000fc400078efcff */
[----:B------:R-:W-:Y:S01]  /*0610*/  LOP3.LUT R148, R3, 0x90, RZ, 0xfc, !PT ;  /* 0x0000009003947812 */ /* 0x000fe200078efcff */
[----:B------:R-:W-:Y:S01]  /*0620*/  IMAD.SHL.U32 R60, R145, 0x10, RZ ;  /* 0x00000010913c7824 */ /* 0x000fe200078e00ff */
[-C--:B------:R-:W-:Y:S01]  /*0630*/  LEA.HI.X R17, R12, R5.reuse, RZ, 0x1, P3 ;  /* 0x000000050c117211 */ /* 0x080fe200018f0cff */
[----:B------:R-:W-:Y:S01]  /*0640*/  IMAD.SHL.U32 R62, R146, 0x10, RZ ;  /* 0x00000010923e7824 */ /* 0x000fe200078e00ff */
[-C--:B------:R-:W-:Y:S01]  /*0650*/  LEA.HI.X R25, R28, R5.reuse, RZ, 0x1, P2 ;  /* 0x000000051c197211 */ /* 0x080fe200010f0cff */
[----:B------:R-:W-:Y:S01]  /*0660*/  IMAD.SHL.U32 R68, R148, 0x10, RZ ;  /* 0x0000001094447824 */ /* 0x000fe200078e00ff */
[----:B------:R-:W-:Y:S02]  /*0670*/  LEA.HI.X R19, R30, R5, RZ, 0x1, P0 ;  /* 0x000000051e137211 */ /* 0x000fe400000f0cff */
[C---:B------:R-:W-:Y:S02]  /*0680*/  LOP3.LUT R147, R3.reuse, 0x88, RZ, 0xfc, !PT ;  /* 0x0000008803937812 */ /* 0x040fe400078efcff */
[----:B------:R-:W-:-:S02]  /*0690*/  LOP3.LUT R149, R3, 0x98, RZ, 0xfc, !PT ;  /* 0x0000009803957812 */ /* 0x000fc400078efcff */
[----:B------:R-:W-:Y:S01]  /*06a0*/  LOP3.LUT R150, R3, 0xa0, RZ, 0xfc, !PT ;  /* 0x000000a003967812 */ /* 0x000fe200078efcff */
[----:B------:R-:W-:Y:S01]  /*06b0*/  IMAD.SHL.U32 R66, R147, 0x10, RZ ;  /* 0x0000001093427824 */ /* 0x000fe200078e00ff */
[-C--:B------:R-:W-:Y:S01]  /*06c0*/  LEA.HI.X R21, R32, R5.reuse, RZ, 0x1, P4 ;  /* 0x0000000520157211 */ /* 0x080fe200020f0cff */
[----:B------:R-:W-:Y:S01]  /*06d0*/  IMAD.SHL.U32 R70, R149, 0x10, RZ ;  /* 0x0000001095467824 */ /* 0x000fe200078e00ff */
[----:B------:R-:W-:Y:S01]  /*06e0*/  LEA.HI.X R27, R38, R5, RZ, 0x1, P5 ;  /* 0x00000005261b7211 */ /* 0x000fe200028f0cff */
[----:B------:R-:W-:Y:S01]  /*06f0*/  IMAD.SHL.U32 R72, R150, 0x10, RZ ;  /* 0x0000001096487824 */ /* 0x000fe200078e00ff */
[----:B------:R-:W-:Y:S02]  /*0700*/  LEA R22, P6, R135, R4, 0x5 ;  /* 0x0000000487167211 */ /* 0x000fe400078c28ff */
[C---:B------:R-:W-:Y:S02]  /*0710*/  LOP3.LUT R151, R3.reuse, 0xa8, RZ, 0xfc, !PT ;  /* 0x000000a803977812 */ /* 0x040fe400078efcff */
[----:B------:R-:W-:-:S02]  /*0720*/  LOP3.LUT R152, R3, 0xb0, RZ, 0xfc, !PT ;  /* 0x000000b003987812 */ /* 0x000fc400078efcff */
[----:B------:R-:W-:Y:S01]  /*0730*/  LOP3.LUT R154, R3, 0xc0, RZ, 0xfc, !PT ;  /* 0x000000c0039a7812 */ /* 0x000fe200078efcff */
[----:B------:R-:W-:Y:S01]  /*0740*/  IMAD.SHL.U32 R74, R151, 0x10, RZ ;  /* 0x00000010974a7824 */ /* 0x000fe200078e00ff */
[-C--:B------:R-:W-:Y:S01]  /*0750*/  LEA R34, P3, R137, R4.reuse, 0x5 ;  /* 0x0000000489227211 */ /* 0x080fe200078628ff */
[----:B------:R-:W-:Y:S01]  /*0760*/  IMAD.SHL.U32 R76, R152, 0x10, RZ ;  /* 0x00000010984c7824 */ /* 0x000fe200078e00ff */
[-C--:B------:R-:W-:Y:S01]  /*0770*/  LEA R28, P2, R138, R4.reuse, 0x5 ;  /* 0x000000048a1c7211 */ /* 0x080fe200078428ff */
        /* <DEDUP_REMOVED lines=8> */
[----:B------:R-:W-:Y:S01]  /*0800*/  LEA R44, P5, R142, R4, 0x5 ;  /* 0x000000048e2c7211 */ /* 0x000fe200078a28ff */
        /* <DEDUP_REMOVED lines=61> */
[----:B------:R-:W-:Y:S01]  /*0be0*/  IMAD.WIDE.U32 R16, R193, 0x2, R16 ;  /* 0x00000002c1107825 */ /* 0x000fe200078e0010 */
[-C--:B------:R-:W-:Y:S01]  /*0bf0*/  LEA R52, P2, R150, R4.reuse, 0x5 ;  /* 0x0000000496347211 */ /* 0x080fe200078428ff */
[----:B------:R-:W-:Y:S01]  /*0c00*/  BAR.SYNC.DEFER_BLOCKING 0x0 ;  /* 0x0000000000007b1d */ /* 0x000fe20000010000 */
[-C--:B------:R-:W-:Y:S01]  /*0c10*/  LEA R56, P0, R151, R4.reuse, 0x5 ;  /* 0x0000000497387211 */ /* 0x080fe200078028ff */
[----:B------:R-:W-:Y:S01]  /*0c20*/  IMAD.SHL.U32 R110, R168, 0x10, RZ ;  /* 0x00000010a86e7824 */ /* 0x000fe200078e00ff */
[-C--:B------:R-:W-:Y:S01]  /*0c30*/  LEA R64, P4, R152, R4.reuse, 0x5 ;  /* 0x0000000498407211 */ /* 0x080fe200078828ff */
[----:B------:R-:W-:Y:S01]  /*0c40*/  IMAD.SHL.U32 R116, R170, 0x10, RZ ;  /* 0x00000010aa747824 */ /* 0x000fe200078e00ff */
[----:B------:R-:W-:-:S02]  /*0c50*/  LEA R60, P5, R154, R4, 0x5 ;  /* 0x000000049a3c7211 */ /* 0x000fc400078a28ff */
[C---:B------:R-:W-:Y:S02]  /*0c60*/  LOP3.LUT R171, R3.reuse, 0x64, RZ, 0xfc, !PT ;  /* 0x0000006403ab7812 */ /* 0x040fe400078efcff */
[C---:B------:R-:W-:Y:S02]  /*0c70*/  LOP3.LUT R173, R3.reuse, 0x74, RZ, 0xfc, !PT ;  /* 0x0000007403ad7812 */ /* 0x040fe400078efcff */
[----:B------:R-:W-:Y:S01]  /*0c80*/  LOP3.LUT R174, R3, 0x7c, RZ, 0xfc, !PT ;  /* 0x0000007c03ae7812 */ /* 0x000fe200078efcff */
[----:B------:R-:W-:Y:S01]  /*0c90*/  IMAD.SHL.U32 R118, R171, 0x10, RZ ;  /* 0x00000010ab767824 */ /* 0x000fe200078e00ff */
[-C--:B------:R-:W-:Y:S01]  /*0ca0*/  LEA.HI.X R55, R66, R5.reuse, RZ, 0x1, P6 ;  /* 0x0000000542377211 */ /* 0x080fe200030f0cff */
[----:B------:R-:W-:Y:S01]  /*0cb0*/  IMAD.SHL.U32 R122, R173, 0x10, RZ ;  /* 0x00000010ad7a7824 */ /* 0x000fe200078e00ff */
[-C--:B------:R-:W-:Y:S01]  /*0cc0*/  LEA.HI.X R51, R70, R5.reuse, RZ, 0x1, P3 ;  /* 0x0000000546337211 */ /* 0x080fe200018f0cff */
[----:B------:R-:W-:Y:S01]  /*0cd0*/  IMAD.SHL.U32 R126, R174, 0x10, RZ ;  /* 0x00000010ae7e7824 */ /* 0x000fe200078e00ff */
[----:B------:R-:W-:-:S02]  /*0ce0*/  LEA.HI.X R53, R72, R5, RZ, 0x1, P2 ;  /* 0x0000000548357211 */ /* 0x000fc400010f0cff */
        /* <DEDUP_REMOVED lines=35> */
[-C--:B------:R-:W-:Y:S01]  /*0f20*/  LEA.HI.X R67, R84, R5.reuse, RZ, 0x1, P2 ;  /* 0x0000000554437211 */ /* 0x080fe200010f0cff */
[----:B------:R-:W-:Y:S01]  /*0f30*/  IMAD.SHL.U32 R191, R195, 0x40, RZ ;  /* 0x00000040c3bf7824 */ /* 0x000fe200078e00ff */
[-C--:B------:R-:W-:Y:S01]  /*0f40*/  LEA.HI.X R75, R86, R5.reuse, RZ, 0x1, P0 ;  /* 0x00000005564b7211 */ /* 0x080fe200000f0cff */
[----:B------:R-:W-:Y:S01]  /*0f50*/  IMAD.WIDE.U32 R130, R193, 0x2, R130 ;  /* 0x00000002c1827825 */ /* 0x000fe200078e0082 */
[----:B------:R-:W-:-:S02]  /*0f60*/  LEA.HI.X R69, R88, R5, RZ, 0x1, P4 ;  /* 0x0000000558457211 */ /* 0x000fc400020f0cff */
[----:B------:R-:W-:Y:S02]  /*0f70*/  LEA.HI.X R73, R94, R5, RZ, 0x1, P5 ;  /* 0x000000055e497211 */ /* 0x000fe400028f0cff */
[-C--:B------:R-:W-:Y:S02]  /*0f80*/  LEA R70, P6, R159, R4.reuse, 0x5 ;  /* 0x000000049f467211 */ /* 0x080fe400078c28ff */
[-C--:B------:R-:W-:Y:S02]  /*0f90*/  LEA R76, P3, R252, R4.reuse, 0x5 ;  /* 0x00000004fc4c7211 */ /* 0x080fe400078628ff */
[-C--:B------:R-:W-:Y:S02]  /*0fa0*/  LEA R84, P2, R201, R4.reuse, 0x5 ;  /* 0x00000004c9547211 */ /* 0x080fe400078428ff */
[-C--:B------:R-:W-:Y:S02]  /*0fb0*/  LEA R78, P0, R197, R4.reuse, 0x5 ;  /* 0x00000004c54e7211 */ /* 0x080fe400078028ff */
[----:B------:R-:W-:-:S02]  /*0fc0*/  LEA R80, P4, R161, R4, 0x5 ;  /* 0x00000004a1507211 */ /* 0x000fc400078828ff */
[----:B------:R-:W-:Y:S02]  /*0fd0*/  LEA R86, P5, R163, R4, 0x5 ;  /* 0x00000004a3567211 */ /* 0x000fe400078a28ff */
[-C--:B------:R-:W-:Y:S02]  /*0fe0*/  LEA.HI.X R71, R90, R5.reuse, RZ, 0x1, P6 ;  /* 0x000000055a477211 */ /* 0x080fe400030f0cff */
[-C--:B------:R-:W-:Y:S02]  /*0ff0*/  LEA.HI.X R77, R104, R5.reuse, RZ, 0x1, P3 ;  /* 0x00000005684d7211 */ /* 0x080fe400018f0cff */
[-C--:B------:R-:W-:Y:S02]  /*1000*/  LEA.HI.X R85, R10, R5.reuse, RZ, 0x1, P2 ;  /* 0x000000050a557211 */ /* 0x080fe400010f0cff */
[-C--:B------:R-:W-:Y:S02]  /*1010*/  LEA.HI.X R79, R14, R5.reuse, RZ, 0x1, P0 ;  /* 0x000000050e4f7211 */ /* 0x080fe400000f0cff */
[----:B------:R-:W-:-:S02]  /*1020*/  LEA.HI.X R81, R92, R5, RZ, 0x1, P4 ;  /* 0x000000055c517211 */ /* 0x000fc400020f0cff */
[-C--:B------:R-:W-:Y:S02]  /*1030*/  LEA.HI.X R87, R98, R5.reuse, RZ, 0x1, P5 ;  /* 0x0000000562577211 */ /* 0x080fe400028f0cff */
[-C--:B------:R-:W-:Y:S02]  /*1040*/  LEA R88, P2, R165, R4.reuse, 0x5 ;  /* 0x00000004a5587211 */ /* 0x080fe400078428ff */
[-C--:B------:R-:W-:Y:S02]  /*1050*/  LEA R90, P0, R166, R4.reuse, 0x5 ;  /* 0x00000004a65a7211 */ /* 0x080fe400078028ff */
[-C--:B------:R-:W-:Y:S02]  /*1060*/  LEA R92, P4, R167, R4.reuse, 0x5 ;  /* 0x00000004a75c7211 */ /* 0x080fe400078828ff */
[----:B------:R-:W-:Y:S02]  /*1070*/  LEA R104, P5, R169, R4, 0x5 ;  /* 0x00000004a9687211 */ /* 0x000fe400078a28ff */
[----:B------:R-:W-:-:S02]  /*1080*/  LEA.HI.X R89, R102, R5, RZ, 0x1, P2 ;  /* 0x0000000566597211 */ /* 0x000fc400010f0cff */
[-C--:B------:R-:W-:Y:S02]  /*1090*/  LEA.HI.X R91, R106, R5.reuse, RZ, 0x1, P0 ;  /* 0x000000056a5b7211 */ /* 0x080fe400000f0cff */
[-C--:B------:R-:W-:Y:S02]  /*10a0*/  LEA.HI.X R93, R108, R5.reuse, RZ, 0x1, P4 ;  /* 0x000000056c5d7211 */ /* 0x080fe400020f0cff */
[-C--:B------:R-:W-:Y:S02]  /*10b0*/  LEA.HI.X R105, R112, R5.reuse, RZ, 0x1, P5 ;  /* 0x0000000570697211 */ /* 0x080fe400028f0cff */
[-C--:B------:R-:W-:Y:S02]  /*10c0*/  LEA R102, P0, R172, R4.reuse, 0x5 ;  /* 0x00000004ac667211 */ /* 0x080fe400078028ff */
[----:B------:R-:W-:Y:S02]  /*10d0*/  LEA R108, P5, R175, R4, 0x5 ;  /* 0x00000004af6c7211 */ /* 0x000fe400078a28ff */
[----:B------:R-:W-:-:S02]  /*10e0*/  LEA.HI.X R103, R120, R5, RZ, 0x1, P0 ;  /* 0x0000000578677211 */ /* 0x000fc400000f0cff */
[-C--:B------:R-:W-:Y:S02]  /*10f0*/  LEA.HI.X R109, R128, R5.reuse, RZ, 0x1, P5 ;  /* 0x00000005806d7211 */ /* 0x080fe400028f0cff */
[-C--:B------:R-:W-:Y:S01]  /*1100*/  LEA R120, P5, R181, R4.reuse, 0x5 ;  /* 0x00000004b5787211 */ /* 0x080fe200078a28ff */
[----:B------:R-:W-:Y:S01]  /*1110*/  IMAD.WIDE.U32 R66, R193, 0x2, R66 ;  /* 0x00000002c1427825 */ /* 0x000fe200078e0042 */
[-C--:B------:R-:W-:Y:S02]  /*1120*/  LEA R82, P6, R162, R4.reuse, 0x5 ;  /* 0x00000004a2527211 */ /* 0x080fe400078c28ff */
[----:B------:R-:W-:Y:S02]  /*1130*/  LEA.HI.X R121, R214, R5, RZ, 0x1, P5 ;  /* 0x00000005d6797211 */ /* 0x000fe400028f0cff */
[-C--:B------:R-:W-:Y:S02]  /*1140*/  LEA R10, P5, R187, R4.reuse, 0x5 ;  /* 0x00000004bb0a7211 */ /* 0x080fe400078a28ff */
[----:B------:R-:W-:-:S02]  /*1150*/  LEA R94, P3, R164, R4, 0x5 ;  /* 0x00000004a45e7211 */ /* 0x000fc400078628ff */
[-C--:B------:R-:W-:Y:S02]  /*1160*/  LEA.HI.X R11, R194, R5.reuse, RZ, 0x1, P5 ;  /* 0x00000005c20b7211 */ /* 0x080fe400028f0cff */
[----:B------:R-:W1:Y:S01]  /*1170*/  LDS R194, [UR21] ;  /* 0x00000015ffc27984 */ /* 0x000e620008000800 */
[-C--:B------:R-:W-:Y:S02]  /*1180*/  LEA.HI.X R83, R96, R5.reuse, RZ, 0x1, P6 ;  /* 0x0000000560537211 */ /* 0x080fe400030f0cff */
[----:B------:R-:W-:Y:S01]  /*1190*/  LEA.HI.X R95, R100, R5, RZ, 0x1, P3 ;  /* 0x00000005645f7211 */ /* 0x000fe200018f0cff */
[----:B------:R-:W-:Y:S01]  /*11a0*/  BAR.SYNC.DEFER_BLOCKING 0x0 ;  /* 0x0000000000007b1d */ /* 0x000fe20000010000 */
[-C--:B------:R-:W-:Y:S02]  /*11b0*/  LEA R96, P6, R168, R4.reuse, 0x5 ;  /* 0x00000004a8607211 */ /* 0x080fe400078c28ff */
[-C--:B------:R-:W-:Y:S02]  /*11c0*/  LEA R98, P3, R170, R4.reuse, 0x5 ;  /* 0x00000004aa627211 */ /* 0x080fe400078628ff */
[----:B------:R-:W-:-:S02]  /*11d0*/  LEA R100, P2, R171, R4, 0x5 ;  /* 0x00000004ab647211 */ /* 0x000fc400078428ff */
[-C--:B------:R-:W-:Y:S02]  /*11e0*/  LEA.HI.X R97, R110, R5.reuse, RZ, 0x1, P6 ;  /* 0x000000056e617211 */ /* 0x080fe400030f0cff */
[-C--:B------:R-:W-:Y:S02]  /*11f0*/  LEA.HI.X R99, R116, R5.reuse, RZ, 0x1, P3 ;  /* 0x0000000574637211 */ /* 0x080fe400018f0cff */
[----:B------:R-:W-:Y:S02]  /*1200*/  LEA.HI.X R101, R118, R5, RZ, 0x1, P2 ;  /* 0x0000000576657211 */ /* 0x000fe400010f0cff */
[-C--:B------:R-:W-:Y:S02]  /*1210*/  LEA R106, P4, R173, R4.reuse, 0x5 ;  /* 0x00000004ad6a7211 */ /* 0x080fe400078828ff */
[-C--:B------:R-:W-:Y:S02]  /*1220*/  LEA R114, P6, R174, R4.reuse, 0x5 ;  /* 0x00000004ae727211 */ /* 0x080fe400078c28ff */
[----:B------:R-:W-:-:S02]  /*1230*/  LEA R110, P3, R176, R4, 0x5 ;  /* 0x00000004b06e7211 */ /* 0x000fc400078628ff */
[-C--:B------:R-:W-:Y:S02]  /*1240*/  LEA R112, P2, R177, R4.reuse, 0x5 ;  /* 0x00000004b1707211 */ /* 0x080fe400078428ff */
[-C--:B------:R-:W-:Y:S02]  /*1250*/  LEA R116, P0, R178, R4.reuse, 0x5 ;  /* 0x00000004b2747211 */ /* 0x080fe400078028ff */
[-C--:B------:R-:W-:Y:S01]  /*1260*/  LEA.HI.X R107, R122, R5.reuse, RZ, 0x1, P4 ;  /* 0x000000057a6b7211 */ /* 0x080fe200020f0cff */
[----:B0-----:R-:W5:Y:S01]  /*1270*/  LDG.E.U16 R16, desc[UR24][R16.64] ;  /* 0x0000001810107981 */ /* 0x001f62000c1e1500 */
[-C--:B------:R-:W-:Y:S02]  /*1280*/  LEA.HI.X R115, R126, R5.reuse, RZ, 0x1, P6 ;  /* 0x000000057e737211 */ /* 0x080fe400030f0cff */
[-C--:B------:R-:W-:Y:S02]  /*1290*/  LEA.HI.X R111, R204, R5.reuse, RZ, 0x1, P3 ;  /* 0x00000005cc6f7211 */ /* 0x080fe400018f0cff */
[----:B------:R-:W-:Y:S01]  /*12a0*/  LOP3.LUT R3, R3, 0xfc, RZ, 0xfc, !PT ;  /* 0x000000fc03037812 */ /* 0x000fe200078efcff */
[----:B------:R-:W-:Y:S01]  /*12b0*/  IMAD.WIDE.U32 R22, R193, 0x2, R22 ;  /* 0x00000002c1167825 */ /* 0x000fe200078e0016 */
[----:B------:R-:W-:Y:S01]  /*12c0*/  LEA.HI.X R113, R206, R5, RZ, 0x1, P2 ;  /* 0x00000005ce717211 */ /* 0x000fe200010f0cff */
[----:B------:R-:W5:Y:S01]  /*12d0*/  LDG.E.U16 R130, desc[UR24][R130.64] ;  /* 0x0000001882827981 */ /* 0x000f62000c1e1500 */
[-C--:B------:R-:W-:Y:S01]  /*12e0*/  LEA R124, P4, R179, R4.reuse, 0x5 ;  /* 0x00000004b37c7211 */ /* 0x080fe200078828ff */
[----:B------:R-:W-:Y:S01]  /*12f0*/  IMAD.SHL.U32 R200, R3, 0x10, RZ ;  /* 0x0000001003c87824 */ /* 0x000fe200078e00ff */
[-C--:B------:R-:W-:Y:S01]  /*1300*/  LEA R118, P6, R180, R4.reuse, 0x5 ;  /* 0x00000004b4767211 */ /* 0x080fe200078c28ff */
[----:B------:R0:W5:Y:S01]  /*1310*/  LDG.E.U16 R17, desc[UR24][R66.64] ;  /* 0x0000001842117981 */ /* 0x000162000c1e1500 */
[----:B------:R-:W-:-:S02]  /*1320*/  LEA R122, P3, R182, R4, 0x5 ;  /* 0x00000004b67a7211 */ /* 0x000fc400078628ff */
[-C--:B------:R-:W-:Y:S01]  /*1330*/  LEA R128, P2, R183, R4.reuse, 0x5 ;  /* 0x00000004b7807211 */ /* 0x080fe200078428ff */
[----:B------:R-:W-:Y:S01]  /*1340*/  IMAD.WIDE.U32 R90, R193, 0x2, R90 ;  /* 0x00000002c15a7825 */ /* 0x000fe200078e005a */
[-C--:B------:R-:W-:Y:S01]  /*1350*/  LEA.HI.X R117, R208, R5.reuse, RZ, 0x1, P0 ;  /* 0x00000005d0757211 */ /* 0x080fe200000f0cff */
[----:B------:R-:W5:Y:S01]  /*1360*/  LDG.E.U16 R22, desc[UR24][R22.64] ;  /* 0x0000001816167981 */ /* 0x000f62000c1e1500 */
[----:B------:R-:W-:Y:S02]  /*1370*/  LEA R126, P0, R184, R4, 0x5 ;  /* 0x00000004b87e7211 */ /* 0x000fe400078028ff */
[-C--:B------:R-:W-:Y:S01]  /*1380*/  LEA.HI.X R125, R210, R5.reuse, RZ, 0x1, P4 ;  /* 0x00000005d27d7211 */ /* 0x080fe200020f0cff */
[----:B0-----:R-:W0:Y:S01]  /*1390*/  LDC.64 R66, c[0x0][0x388] ;  /* 0x0000e200ff427b82 */ /* 0x001e220000000a00 */
[-C--:B------:R-:W-:Y:S02]  /*13a0*/  LEA.HI.X R119, R212, R5.reuse, RZ, 0x1, P6 ;  /* 0x00000005d4777211 */ /* 0x080fe400030f0cff */
[----:B------:R-:W-:-:S02]  /*13b0*/  LEA.HI.X R123, R8, R5, RZ, 0x1, P3 ;  /* 0x00000005087b7211 */ /* 0x000fc400018f0cff */
[-C--:B------:R-:W-:Y:S01]  /*13c0*/  LEA.HI.X R129, R6, R5.reuse, RZ, 0x1, P2 ;  /* 0x0000000506817211 */ /* 0x080fe200010f0cff */
[----:B------:R-:W-:Y:S01]  /*13d0*/  IMAD.WIDE.U32 R18, R193, 0x2, R18 ;  /* 0x00000002c1127825 */ /* 0x000fe200078e0012 */
[-C--:B------:R-:W-:Y:S01]  /*13e0*/  LEA R14, P4, R185, R4.reuse, 0x5 ;  /* 0x00000004b90e7211 */ /* 0x080fe200078828ff */
[----:B------:R2:W5:Y:S01]  /*13f0*/  LDG.E.U16 R23, desc[UR24][R90.64] ;  /* 0x000000185a177981 */ /* 0x000562000c1e1500 */
[-C--:B------:R-:W-:Y:S02]  /*1400*/  LEA R12, P6, R186, R4.reuse, 0x5 ;  /* 0x00000004ba0c7211 */ /* 0x080fe400078c28ff */
[-C--:B------:R-:W-:Y:S01]  /*1410*/  LEA R8, P3, R188, R4.reuse, 0x5 ;  /* 0x00000004bc087211 */ /* 0x080fe200078628ff */
[----:B------:R-:W-:Y:S01]  /*1420*/  IMAD.WIDE.U32 R20, R193, 0x2, R20 ;  /* 0x00000002c1147825 */ /* 0x000fe200078e0014 */
[----:B------:R-:W-:Y:S01]  /*1430*/  LEA R6, P2, R189, R4, 0x5 ;  /* 0x00000004bd067211 */ /* 0x000fe200078428ff */
[----:B------:R-:W5:Y:S01]  /*1440*/  LDG.E.U16 R18, desc[UR24][R18.64] ;  /* 0x0000001812127981 */ /* 0x000f62000c1e1500 */
[----:B------:R-:W-:-:S02]  /*1450*/  LEA.HI.X R127, R202, R5, RZ, 0x1, P0 ;  /* 0x00000005ca7f7211 */ /* 0x000fc400000f0cff */
[----:B------:R-:W-:Y:S01]  /*1460*/  LEA R4, P0, R3, R4, 0x5 ;  /* 0x0000000403047211 */ /* 0x000fe200078028ff */
[C---:B------:R-:W-:Y:S01]  /*1470*/  IMAD.WIDE.U32 R86, R193.reuse, 0x2, R86 ;  /* 0x00000002c1567825 */ /* 0x040fe200078e0056 */
[-C--:B------:R-:W-:Y:S01]  /*1480*/  LEA.HI.X R15, R190, R5.reuse, RZ, 0x1, P4 ;  /* 0x00000005be0f7211 */ /* 0x080fe200020f0cff */
[----:B------:R-:W5:Y:S01]  /*1490*/  LDG.E.U16 R20, desc[UR24][R20.64] ;  /* 0x0000001814147981 */ /* 0x000f62000c1e1500 */
[-C--:B------:R-:W-:Y:S02]  /*14a0*/  LEA.HI.X R13, R192, R5.reuse, RZ, 0x1, P6 ;  /* 0x00000005c00d7211 */ /* 0x080fe400030f0cff */
[-C--:B------:R-:W-:Y:S01]  /*14b0*/  LEA.HI.X R9, R196, R5.reuse, RZ, 0x1, P3 ;  /* 0x00000005c4097211 */ /* 0x080fe200018f0cff */
[----:B------:R-:W-:Y:S01]  /*14c0*/  IMAD.WIDE.U32 R88, R193, 0x2, R88 ;  /* 0x00000002c1587825 */ /* 0x000fe200078e0058 */
[-C--:B------:R-:W-:Y:S01]  /*14d0*/  LEA.HI.X R7, R198, R5.reuse, RZ, 0x1, P2 ;  /* 0x00000005c6077211 */ /* 0x080fe200010f0cff */
[----:B------:R3:W5:Y:S01]  /*14e0*/  LDG.E.U16 R19, desc[UR24][R86.64] ;  /* 0x0000001856137981 */ /* 0x000762000c1e1500 */
[----:B------:R-:W-:Y:S01]  /*14f0*/  LEA.HI.X R5, R200, R5, RZ, 0x1, P0 ;  /* 0x00000005c8057211 */ /* 0x000fe200000f0cff */
[----:B------:R-:W-:-:S02]  /*1500*/  IMAD.SHL.U32 R200, R0, 0x2, RZ ;  /* 0x0000000200c87824 */ /* 0x000fc400078e00ff */
[----:B------:R4:W5:Y:S01]  /*1510*/  LDG.E.U16 R21, desc[UR24][R88.64] ;  /* 0x0000001858157981 */ /* 0x000962000c1e1500 */
[C---:B--2---:R-:W-:Y:S01]  /*1520*/  IMAD.WIDE.U32 R90, R193.reuse, 0x2, R4 ;  /* 0x00000002c15a7825 */ /* 0x044fe200078e0004 */
[-C--:B0-----:R-:W-:Y:S02]  /*1530*/  LEA R4, P0, R0, R66.reuse, 0x2 ;  /* 0x0000004200047211 */ /* 0x081fe400078010ff */
[----:B------:R-:W-:Y:S01]  /*1540*/  LOP3.LUT R199, R2, 0x1f, RZ, 0xc0, !PT ;  /* 0x0000001f02c77812 */ /* 0x000fe200078ec0ff */
[----:B---3--:R-:W-:Y:S01]  /*1550*/  IMAD.WIDE.U32 R86, R193, 0x2, R6 ;  /* 0x00000002c1567825 */ /* 0x008fe200078e0006 */
[-C--:B------:R-:W-:Y:S01]  /*1560*/  LEA.HI.X R5, R200, R67.reuse, RZ, 0x1, P0 ;  /* 0x00000043c8057211 */ /* 0x080fe200000f0cff */
[----:B------:R-:W5:Y:S01]  /*1570*/  LDG.E.U16 R90, desc[UR24][R90.64] ;  /* 0x000000185a5a7981 */ /* 0x000f62000c1e1500 */
[-C--:B------:R-:W-:Y:S01]  /*1580*/  LEA R6, P0, R201, R66.reuse, 0x7 ;  /* 0x00000042c9067211 */ /* 0x080fe200078038ff */
[----:B----4-:R-:W-:Y:S01]  /*1590*/  IMAD.WIDE.U32 R88, R193, 0x2, R8 ;  /* 0x00000002c1587825 */ /* 0x010fe200078e0008 */
[-C--:B------:R-:W-:Y:S01]  /*15a0*/  LEA R8, P2, R195, R66.reuse, 0x7 ;  /* 0x00000042c3087211 */ /* 0x080fe200078438ff */
[----:B------:R-:W5:Y:S02]  /*15b0*/  LDG.E.U16 R86, desc[UR24][R86.64] ;  /* 0x0000001856567981 */ /* 0x000f64000c1e1500 */
[----:B------:R-:W-:Y:S01]  /*15c0*/  IMAD.SHL.U32 R192, R201, 0x40, RZ ;  /* 0x00000040c9c07824 */ /* 0x000fe200078e00ff */
[C---:B------:R-:W-:Y:S01]  /*15d0*/  LEA R66, P3, R197.reuse, R66, 0x7 ;  /* 0x00000042c5427211 */ /* 0x040fe200078638ff */
[----:B------:R-:W-:Y:S01]  /*15e0*/  IMAD.SHL.U32 R190, R197, 0x40, RZ ;  /* 0x00000040c5be7824 */ /* 0x000fe200078e00ff */
[-C--:B------:R-:W-:Y:S01]  /*15f0*/  LEA.HI.X R9, R191, R67.reuse, RZ, 0x1, P2 ;  /* 0x00000043bf097211 */ /* 0x080fe200010f0cff */
[C---:B------:R-:W-:Y:S01]  /*1600*/  IMAD.WIDE.U32 R12, R193.reuse, 0x2, R12 ;  /* 0x00000002c10c7825 */ /* 0x040fe200078e000c */
[-C--:B------:R-:W-:Y:S01]  /*1610*/  LEA.HI.X R7, R192, R67.reuse, RZ, 0x1, P0 ;  /* 0x00000043c0077211 */ /* 0x080fe200000f0cff */
[----:B------:R-:W5:Y:S02]  /*1620*/  LDG.E.U16 R88, desc[UR24][R88.64] ;  /* 0x0000001858587981 */ /* 0x000f64000c1e1500 */
[----:B------:R-:W-:Y:S01]  /*1630*/  IMAD.WIDE.U32 R10, R193, 0x2, R10 ;  /* 0x00000002c10a7825 */ /* 0x000fe200078e000a */
[----:B------:R-:W-:Y:S01]  /*1640*/  LEA.HI.X R67, R190, R67, RZ, 0x1, P3 ;  /* 0x00000043be437211 */ /* 0x000fe200018f0cff */
[----:B------:R-:W5:Y:S02]  /*1650*/  LDG.E.U16 R12, desc[UR24][R12.64] ;  /* 0x000000180c0c7981 */ /* 0x000f64000c1e1500 */
[----:B------:R-:W-:-:S02]  /*1660*/  IMAD.WIDE.U32 R4, R199, 0x2, R4 ;  /* 0x00000002c7047825 */ /* 0x000fc400078e0004 */
[----:B------:R-:W5:Y:S02]  /*1670*/  LDG.E.U16 R10, desc[UR24][R10.64] ;  /* 0x000000180a0a7981 */ /* 0x000f64000c1e1500 */
[----:B------:R-:W-:-:S04]  /*1680*/  IMAD.WIDE.U32 R24, R193, 0x2, R24 ;  /* 0x00000002c1187825 */ /* 0x000fc800078e0018 */
[C---:B------:R-:W-:Y:S01]  /*1690*/  IMAD.WIDE.U32 R26, R193.reuse, 0x2, R26 ;  /* 0x00000002c11a7825 */ /* 0x040fe200078e001a */
[----:B------:R-:W5:Y:S03]  /*16a0*/  LDG.E.U16 R13, desc[UR24][R4.64+0x40] ;  /* 0x00004018040d7981 */ /* 0x000f66000c1e1500 */
[C---:B------:R-:W-:Y:S01]  /*16b0*/  IMAD.WIDE.U32 R28, R193.reuse, 0x2, R28 ;  /* 0x00000002c11c7825 */ /* 0x040fe200078e001c */
[----:B------:R0:W5:Y:S03]  /*16c0*/  LDG.E.U16 R11, desc[UR24][R4.64] ;  /* 0x00000018040b7981 */ /* 0x000166000c1e1500 */
[C---:B------:R-:W-:Y:S01]  /*16d0*/  IMAD.WIDE.U32 R30, R193.reuse, 0x2, R30 ;  /* 0x00000002c11e7825 */ /* 0x040fe200078e001e */
[----:B------:R2:W5:Y:S03]  /*16e0*/  LDG.E.U16 R24, desc[UR24][R24.64] ;  /* 0x0000001818187981 */ /* 0x000566000c1e1500 */
[C---:B------:R-:W-:Y:S01]  /*16f0*/  IMAD.WIDE.U32 R32, R193.reuse, 0x2, R32 ;  /* 0x00000002c1207825 */ /* 0x040fe200078e0020 */
[----:B------:R2:W5:Y:S03]  /*1700*/  LDG.E.U16 R26, desc[UR24][R26.64] ;  /* 0x000000181a1a7981 */ /* 0x000566000c1e1500 */
[C---:B------:R-:W-:Y:S01]  /*1710*/  IMAD.WIDE.U32 R14, R193.reuse, 0x2, R14 ;  /* 0x00000002c10e7825 */ /* 0x040fe200078e000e */
[----:B0-----:R-:W-:Y:S01]  /*1720*/  SHF.R.U32.HI R4, RZ, 0x5, R2 ;  /* 0x00000005ff047819 */ /* 0x001fe20000011602 */
[----:B------:R2:W5:Y:S02]  /*1730*/  LDG.E.U16 R28, desc[UR24][R28.64] ;  /* 0x000000181c1c7981 */ /* 0x000564000c1e1500 */
[----:B------:R-:W-:-:S04]  /*1740*/  IMAD.WIDE.U32 R34, R193, 0x2, R34 ;  /* 0x00000002c1227825 */ /* 0x000fc800078e0022 */
[C---:B------:R-:W-:Y:S01]  /*1750*/  IMAD.WIDE.U32 R36, R193.reuse, 0x2, R36 ;  /* 0x00000002c1247825 */ /* 0x040fe200078e0024 */
[----:B------:R2:W5:Y:S03]  /*1760*/  LDG.E.U16 R30, desc[UR24][R30.64] ;  /* 0x000000181e1e7981 */ /* 0x000566000c1e1500 */
        /* <DEDUP_REMOVED lines=82> */
[----:B------:R-:W-:Y:S01]  /*1c90*/  IMAD.WIDE.U32 R126, R193, 0x2, R126 ;  /* 0x00000002c17e7825 */ /* 0x000fe200078e007e */
[----:B------:R2:W5:Y:S03]  /*1ca0*/  LDG.E.U16 R118, desc[UR24][R118.64] ;  /* 0x0000001876767981 */ /* 0x000566000c1e1500 */
[C---:B------:R-:W-:Y:S01]  /*1cb0*/  IMAD.WIDE.U32 R6, R199.reuse, 0x2, R6 ;  /* 0x00000002c7067825 */ /* 0x040fe200078e0006 */
[----:B------:R2:W5:Y:S03]  /*1cc0*/  LDG.E.U16 R120, desc[UR24][R120.64] ;  /* 0x0000001878787981 */ /* 0x000566000c1e1500 */
[C---:B------:R-:W-:Y:S01]  /*1cd0*/  IMAD.WIDE.U32 R8, R199.reuse, 0x2, R8 ;  /* 0x00000002c7087825 */ /* 0x040fe200078e0008 */
[----:B------:R2:W5:Y:S03]  /*1ce0*/  LDG.E.U16 R122, desc[UR24][R122.64] ;  /* 0x000000187a7a7981 */ /* 0x000566000c1e1500 */
[----:B------:R-:W-:Y:S01]  /*1cf0*/  IMAD.WIDE.U32 R66, R199, 0x2, R66 ;  /* 0x00000002c7427825 */ /* 0x000fe200078e0042 */
[----:B------:R2:W5:Y:S01]  /*1d00*/  LDG.E.U16 R128, desc[UR24][R128.64] ;  /* 0x0000001880807981 */ /* 0x000562000c1e1500 */
[----:B------:R-:W-:-:S02]  /*1d10*/  R2UR UR22, R4 ;  /* 0x00000000041672ca */ /* 0x000fc400000e0000 */
[----:B-1----:R-:W-:Y:S01]  /*1d20*/  R2UR UR26, R194 ;  /* 0x00000000c21a72ca */ /* 0x002fe200000e0000 */
[----:B------:R2:W5:Y:S01]  /*1d30*/  LDG.E.U16 R126, desc[UR24][R126.64] ;  /* 0x000000187e7e7981 */ /* 0x000562000c1e1500 */
[----:B------:R-:W-:-:S03]  /*1d40*/  IMAD R193, R193, 0x2, R0 ;  /* 0x00000002c1c17824 */ /* 0x000fc600078e0200 */
[----:B------:R2:W5:Y:S04]  /*1d50*/  LDG.E.U16 R15, desc[UR24][R6.64] ;  /* 0x00000018060f7981 */ /* 0x000568000c1e1500 */
[----:B------:R2:W5:Y:S04]  /*1d60*/  LDG.E.U16 R25, desc[UR24][R6.64+0x40] ;  /* 0x0000401806197981 */ /* 0x000568000c1e1500 */
[----:B------:R2:W5:Y:S04]  /*1d70*/  LDG.E.U16 R27, desc[UR24][R8.64] ;  /* 0x00000018081b7981 */ /* 0x000568000c1e1500 */
[----:B------:R2:W5:Y:S04]  /*1d80*/  LDG.E.U16 R29, desc[UR24][R8.64+0x40] ;  /* 0x00004018081d7981 */ /* 0x000568000c1e1500 */
[----:B------:R2:W5:Y:S04]  /*1d90*/  LDG.E.U16 R31, desc[UR24][R66.64] ;  /* 0x00000018421f7981 */ /* 0x000568000c1e1500 */
[----:B------:R2:W5:Y:S01]  /*1da0*/  LDG.E.U16 R33, desc[UR24][R66.64+0x40] ;  /* 0x0000401842217981 */ /* 0x000562000c1e1500 */
[----:B------:R-:W-:Y:S05]  /*1db0*/  @P1 BRA `(.L_x_5) ;  /* 0x0000000000181947 */ /* 0x000fea0003800000 */
[----:B------:R-:W-:Y:S01]  /*1dc0*/  ELECT P0, URZ, PT ;  /* 0x0000000000ff782f */ /* 0x000fe20003800000 */
[----:B------:R-:W-:Y:S01]  /*1dd0*/  IMAD.MOV.U32 R4, RZ, RZ, 0x1 ;  /* 0x00000001ff047424 */ /* 0x000fe200078e00ff */
[----:B------:R-:W-:Y:S01]  /*1de0*/  UMOV UR4, 0x40 ;  /* 0x0000004000047882 */ /* 0x000fe20000000000 */
[----:B------:R-:W-:Y:S01]  /*1df0*/  UVIRTCOUNT.DEALLOC.SMPOOL 0x80 ;  /* 0x000000800000784c */ /* 0x000fe20000000000 */
[----:B------:R-:W-:-:S09]  /*1e00*/  ULEA UR4, UR20, UR4, 0x18 ;  /* 0x0000000414047291 */ /* 0x000fd2000f8ec0ff */
[----:B------:R0:W-:Y:S03]  /*1e10*/  @P0 STS.U8 [UR4], R4 ;  /* 0x00000004ff000988 */ /* 0x0001e60008000004 */
.L_x_5:
[----:B------:R-:W-:Y:S01]  /*1e20*/  LOP3.LUT P2, RZ, R2, 0x7f, RZ, 0xc0, !PT ;  /* 0x0000007f02ff7812 */ /* 0x000fe2000784c0ff */
[----:B0-----:R-:W-:Y:S01]  /*1e30*/  IMAD R4, R0, 0x2, R199 ;  /* 0x0000000200047824 */ /* 0x001fe200078e02c7 */
[----:B------:R-:W-:Y:S01]  /*1e40*/  UMOV UR4, 0x1 ;  /* 0x0000000100047882 */ /* 0x000fe20000000000 */
[----:B-----5:R-:W-:Y:S01]  /*1e50*/  STS.U16 [R193+UR21+0x100], R16 ;  /* 0x00010010c1007988 */ /* 0x020fe20008000415 */
[----:B------:R-:W-:Y:S01]  /*1e60*/  LOP3.LUT R5, R193, 0x10, RZ, 0x3c, !PT ;  /* 0x00000010c1057812 */ /* 0x000fe200078e3cff */
[----:B------:R-:W-:Y:S02]  /*1e70*/  IMAD.SHL.U32 R4, R4, 0x2, RZ ;  /* 0x0000000204047824 */ /* 0x000fe400078e00ff */
[----:B------:R-:W-:Y:S04]  /*1e80*/  STS.U16 [R193+UR21+0x200], R24 ;  /* 0x00020018c1007988 */ /* 0x000fe80008000415 */
[----:B------:R-:W-:Y:S02]  /*1e90*/  STS.U16 [R193+UR21+0x300], R18 ;  /* 0x00030012c1007988 */ /* 0x000fe40008000415 */
[----:B------:R-:W-:Y:S01]  /*1ea0*/  VOTEU.ALL UP0, P2 ;  /* 0x0000000000ff7886 */ /* 0x000fe20001000000 */
[----:B------:R-:W-:Y:S01]  /*1eb0*/  VOTEU.ALL UP1, P2 ;  /* 0x0000000000ff7886 */ /* 0x000fe20001020000 */
[----:B------:R-:W-:Y:S03]  /*1ec0*/  STS.U16 [R193+UR21+0x400], R20 ;  /* 0x00040014c1007988 */ /* 0x000fe60008000415 */
[----:B------:R-:W-:-:S04]  /*1ed0*/  @!UP0 UIADD3 UR4, UPT, UPT, -UR4, 0x100000, URZ ;  /* 0x0010000004048890 */ /* 0x000fc8000fffe1ff */
[----:B------:R-:W-:Y:S02]  /*1ee0*/  @!UP0 USHF.L.U32 UR5, UR4, 0xb, URZ ;  /* 0x0000000b04058899 */ /* 0x000fe400080006ff */
[----:B------:R-:W-:Y:S01]  /*1ef0*/  @!UP0 USHF.L.U32 UR4, UR4, 0x1, URZ ;  /* 0x0000000104048899 */ /* 0x000fe200080006ff */
[----:B------:R-:W-:Y:S01]  /*1f00*/  STS.U16 [R193+UR21+0x500], R22 ;  /* 0x00050016c1007988 */ /* 0x000fe20008000415 */
[----:B------:R-:W-:-:S03]  /*1f10*/  UISETP.NE.U32.AND UP0, UPT, UR22, URZ, UPT ;  /* 0x000000ff1600728c */ /* 0x000fc6000bf05070 */
[----:B------:R-:W-:Y:S04]  /*1f20*/  STS.U16 [R193+UR21+0x600], R26 ;  /* 0x0006001ac1007988 */ /* 0x000fe80008000415 */
        /* <DEDUP_REMOVED lines=25> */
[----:B------:R0:W-:Y:S04]  /*20c0*/  STS.U16 [R193+UR21], R130 ;  /* 0x00000082c1007988 */ /* 0x0001e80008000415 */
[----:B------:R1:W-:Y:S04]  /*20d0*/  STS.U16 [R5+UR21+0x80], R84 ;  /* 0x0000805405007988 */ /* 0x0003e80008000415 */
[----:B------:R1:W-:Y:S01]  /*20e0*/  STS.U16 [R5+UR21+0x180], R78 ;  /* 0x0001804e05007988 */ /* 0x0003e20008000415 */
[----:B0-----:R-:W-:-:S03]  /*20f0*/  SHF.R.U32.HI R193, RZ, 0x1, R0 ;  /* 0x00000001ffc17819 */ /* 0x001fc60000011600 */
[----:B------:R1:W-:Y:S01]  /*2100*/  STS.U16 [R5+UR21+0x280], R80 ;  /* 0x0002805005007988 */ /* 0x0003e20008000415 */
[----:B--2---:R-:W-:-:S03]  /*2110*/  LOP3.LUT R6, R4, R193, RZ, 0x3c, !PT ;  /* 0x000000c104067212 */ /* 0x004fc600078e3cff */
[----:B------:R1:W-:Y:S01]  /*2120*/  STS.U16 [R5+UR21+0x380], R82 ;  /* 0x0003805205007988 */ /* 0x0003e20008000415 */
[----:B------:R-:W-:-:S03]  /*2130*/  LOP3.LUT R4, R2, 0x7f, RZ, 0xc0, !PT ;  /* 0x0000007f02047812 */ /* 0x000fc600078ec0ff */
[----:B------:R1:W-:Y:S04]  /*2140*/  STS.U16 [R5+UR21+0x480], R19 ;  /* 0x0004801305007988 */ /* 0x0003e80008000415 */
        /* <DEDUP_REMOVED lines=34> */
[----:B------:R1:W-:Y:S01]  /*2370*/  STS.U16 [R6+UR21+0x2600], R33 ;  /* 0x0026002106007988 */ /* 0x0003e20008000415 */
[----:B------:R0:W-:Y:S06]  /*2380*/  MEMBAR.ALL.CTA ;  /* 0x0000000000007992 */ /* 0x0001ec0000008000 */
[----:B0-----:R-:W-:Y:S04]  /*2390*/  FENCE.VIEW.ASYNC.S ;  /* 0x00000000000073c6 */ /* 0x001fe80000000000 */
[----:B------:R-:W0:Y:S02]  /*23a0*/  FENCE.VIEW.ASYNC.S ;  /* 0x00000000000073c6 */ /* 0x000e240000000000 */
[----:B0-----:R1:W0:Y:S02]  /*23b0*/  @!UP1 SYNCS.EXCH.64 URZ, [UR21+0x2800], UR4 ;  /* 0x0028000415ff95b2 */ /* 0x0012240008000100 */
[----:B0-----:R-:W-:Y:S06]  /*23c0*/  BAR.SYNC.DEFER_BLOCKING 0x0 ;  /* 0x0000000000007b1d */ /* 0x001fec0000010000 */
[----:B-1----:R-:W-:Y:S05]  /*23d0*/  BRA.U UP0, `(.L_x_6) ;  /* 0x00000001004c7547 */ /* 0x002fea000b800000 */
[----:B------:R-:W-:Y:S02]  /*23e0*/  UIADD3 UR5, UPT, UPT, UR21, 0x2000, URZ ;  /* 0x0000200015057890 */ /* 0x000fe4000fffe0ff */
[----:B------:R-:W-:Y:S02]  /*23f0*/  USHF.R.U32.HI UR4, URZ, 0x4, UR21 ;  /* 0x00000004ff047899 */ /* 0x000fe40008011615 */
[----:B------:R-:W-:Y:S02]  /*2400*/  USHF.R.U32.HI UR6, URZ, 0x4, UR5 ;  /* 0x00000004ff067899 */ /* 0x000fe40008011605 */
[----:B------:R-:W-:Y:S01]  /*2410*/  USGXT.U32 UR4, UR4, 0xe ;  /* 0x0000000e0404789a */ /* 0x000fe20008000000 */
[----:B------:R-:W-:Y:S01]  /*2420*/  UMOV UR8, 0xffffff00 ;  /* 0xffffff0000087882 */ /* 0x000fe20000000000 */
[----:B------:R-:W-:Y:S01]  /*2430*/  UMOV UR9, 0x3fffbfef ;  /* 0x3fffbfef00097882 */ /* 0x000fe20000000000 */
[----:B------:R-:W-:Y:S01]  /*2440*/  UMOV UR5, URZ ;  /* 0x000000ff00057c82 */ /* 0x000fe20008000000 */
[----:B------:R-:W-:-:S02]  /*2450*/  USGXT.U32 UR6, UR6, 0xe ;  /* 0x0000000e0606789a */ /* 0x000fc40008000000 */
[----:B------:R-:W-:Y:S02]  /*2460*/  UIADD3 UR10, UPT, UPT, UR26, 0x40, URZ ;  /* 0x000000401a0a7890 */ /* 0x000fe4000fffe0ff */
[----:B------:R-:W-:Y:S01]  /*2470*/  UIADD3.64 UR8, UPT, UPT, UR4, -UR8, URZ ;  /* 0x8000000804087297 */ /* 0x000fe2000fffe0ff */
[----:B------:R-:W-:Y:S01]  /*2480*/  UMOV UR12, 0x0 ;  /* 0x00000000000c7882 */ /* 0x000fe20000000000 */
[----:B------:R-:W-:Y:S01]  /*2490*/  UMOV UR13, 0x8110010 ;  /* 0x08110010000d7882 */ /* 0x000fe20000000000 */
[----:B------:R-:W-:Y:S01]  /*24a0*/  UMOV UR5, 0xc0004010 ;  /* 0xc000401000057882 */ /* 0x000fe20000000000 */
[----:B------:R-:W-:Y:S01]  /*24b0*/  UMOV UR7, 0x40004040 ;  /* 0x4000404000077882 */ /* 0x000fe20000000000 */
[----:B------:R-:W-:Y:S01]  /*24c0*/  UMOV UR14, 0x0 ;  /* 0x00000000000e7882 */ /* 0x000fe20000000000 */
[----:B------:R-:W-:Y:S01]  /*24d0*/  UMOV UR15, 0x8110010 ;  /* 0x08110010000f7882 */ /* 0x000fe20000000000 */
[----:B------:R0:W-:Y:S02]  /*24e0*/  UTCHMMA gdesc[UR4], gdesc[UR6], tmem[UR26], tmem[UR12], idesc[UR13], !UPT ;  /* 0x00ff0c06040075ea */ /* 0x0001e4000f80001a */
[----:B------:R0:W-:Y:S01]  /*24f0*/  UTCHMMA gdesc[UR8], gdesc[UR6], tmem[UR10], tmem[UR14], idesc[UR15], !UPT ;  /* 0x00ff0e06080075ea */ /* 0x0001e2000f80000a */
[----:B------:R-:W-:-:S02]  /*2500*/  NOP ;  /* 0x0000000000007918 */ /* 0x000fc40000000000 */
.L_x_6:
[----:B------:R-:W-:Y:S02]  /*2510*/  ELECT P0, URZ, PT ;  /* 0x0000000000ff782f */ /* 0x000fe40003800000 */
[----:B------:R-:W-:Y:S01]  /*2520*/  LOP3.LUT R195, R2, 0x7, RZ, 0xc0, !PT ;  /* 0x0000000702c37812 */ /* 0x000fe200078ec0ff */
[----:B0-----:R-:W-:Y:S01]  /*2530*/  UIADD3 UR4, UPT, UPT, UR21, 0x2800, URZ ;  /* 0x0000280015047890 */ /* 0x001fe2000fffe0ff */
[----:B------:R-:W-:Y:S01]  /*2540*/  SHF.R.S32.HI R194, RZ, 0x3, R2 ;  /* 0x00000003ffc27819 */ /* 0x000fe20000011402 */
[----:B------:R-:W-:Y:S01]  /*2550*/  UMOV UR5, URZ ;  /* 0x000000ff00057c82 */ /* 0x000fe20008000000 */
[----:B------:R-:W-:Y:S01]  /*2560*/  ISETP.LT.U32.AND P0, PT, R4, 0x20, P0 ;  /* 0x000000200400780c */ /* 0x000fe20000701070 */
[----:B------:R-:W-:Y:S01]  /*2570*/  USHF.L.U32 UR22, UR22, 0x15, URZ ;  /* 0x0000001516167899 */ /* 0x000fe200080006ff */
[----:B------:R-:W0:Y:S03]  /*2580*/  LDCU.64 UR28, c[0x0][0x390] ;  /* 0x00007200ff1c77ac */ /* 0x000e260008000a00 */
[----:B------:R-:W-:Y:S01]  /*2590*/  ULOP3.LUT UR22, UR22, 0x600000, URZ, 0xc0, !UPT ;  /* 0x0060000016167892 */ /* 0x000fe2000f8ec0ff */
[----:B------:R-:W1:Y:S07]  /*25a0*/  LDCU.64 UR30, c[0x0][0x390] ;  /* 0x00007200ff1e77ac */ /* 0x000e6e0008000a00 */
[----:B------:R-:W-:Y:S01]  /*25b0*/  VOTEU.ANY UP0, P0 ;  /* 0x0000000000ff7886 */ /* 0x000fe20000000100 */
[----:B------:R-:W-:Y:S01]  /*25c0*/  VOTEU.ANY UP1, P0 ;  /* 0x0000000000ff7886 */ /* 0x000fe20000020100 */
[----:B------:R-:W2:Y:S03]  /*25d0*/  LDCU.64 UR12, c[0x0][0x390] ;  /* 0x00007200ff0c77ac */ /* 0x000ea60008000a00 */
[----:B------:R-:W-:Y:S01]  /*25e0*/  @UP0 UMOV UR23, UR4 ;  /* 0x0000000400170c82 */ /* 0x000fe20008000000 */
[----:B------:R-:W3:Y:S01]  /*25f0*/  LDCU.64 UR4, c[0x0][0x390] ;  /* 0x00007200ff0477ac */ /* 0x000ee20008000a00 */
[----:B------:R4:W-:Y:S01]  /*2600*/  @UP1 UTCBAR [UR23], URZ ;  /* 0x000000ff170013e9 */ /* 0x0009e200080000ff */
[----:B------:R-:W-:Y:S01]  /*2610*/  BAR.SYNC.DEFER_BLOCKING 0x0 ;  /* 0x0000000000007b1d */ /* 0x000fe20000010000 */
[----:B------:R-:W-:-:S05]  /*2620*/  UIADD3 UR22, UPT, UPT, UR26, UR22, URZ ;  /* 0x000000161a167290 */ /* 0x000fca000fffe0ff */
[----:B------:R-:W0:Y:S01]  /*2630*/  LDCU.64 UR14, c[0x0][0x390] ;  /* 0x00007200ff0e77ac */ /* 0x000e220008000a00 */
[----:B------:R-:W0:Y:S01]  /*2640*/  LDCU.64 UR16, c[0x0][0x390] ;  /* 0x00007200ff1077ac */ /* 0x000e220008000a00 */
[----:B------:R-:W0:Y:S01]  /*2650*/  LDCU.64 UR18, c[0x0][0x390] ;  /* 0x00007200ff1277ac */ /* 0x000e220008000a00 */
[----:B------:R-:W0:Y:S01]  /*2660*/  LDCU.64 UR10, c[0x0][0x390] ;  /* 0x00007200ff0a77ac */ /* 0x000e220008000a00 */
[----:B------:R-:W0:Y:S01]  /*2670*/  LDCU.64 UR8, c[0x0][0x390] ;  /* 0x00007200ff0877ac */ /* 0x000e220008000a00 */
[----:B------:R-:W5:Y:S01]  /*2680*/  SYNCS.PHASECHK.TRANS64.TRYWAIT P0, [UR21+0x2800], RZ ;  /* 0x002800ffff0075a7 */ /* 0x000f620008001115 */
[----:B------:R-:W0:Y:S01]  /*2690*/  LDCU.64 UR6, c[0x0][0x390] ;  /* 0x00007200ff0677ac */ /* 0x000e220008000a00 */
        /* <DEDUP_REMOVED lines=9> */
[----:B------:R-:W0:Y:S02]  /*2730*/  LDCU.64 UR50, c[0x0][0x390] ;  /* 0x00007200ff3277ac */ /* 0x000e240008000a00 */
[----:B012345:R-:W-:Y:S05]  /*2740*/  @!P0 BRA `(.L_x_7) ;  /* 0x0000002800f08947 */ /* 0x03ffea0003800000 */
.L_x_11:
[----:B------:R-:W-:Y:S01]  /*2750*/  BAR.SYNC.DEFER_BLOCKING 0x0 ;  /* 0x0000000000007b1d */ /* 0x000fe20000010000 */
[----:B------:R-:W-:Y:S01]  /*2760*/  SGXT R194, R194, 0x1 ;  /* 0x00000001c2c2781a */ /* 0x000fe20000000200 */
[----:B------:R-:W-:Y:S01]  /*2770*/  IMAD R196, R0, 0x4, R195 ;  /* 0x0000000400c47824 */ /* 0x000fe200078e02c3 */
[----:B------:R-:W-:Y:S01]  /*2780*/  LEA R250, P0, R132, UR12, 0x8 ;  /* 0x0000000c84fa7c11 */ /* 0x000fe2000f8040ff */
[----:B------:R-:W-:Y:S01]  /*2790*/  IMAD.SHL.U32 R0, R2, 0x10, RZ ;  /* 0x0000001002007824 */ /* 0x000fe200078e00ff */
[----:B------:R-:W-:Y:S01]  /*27a0*/  LOP3.LUT R194, R193, 0x2040, R194, 0xf8, !PT ;  /* 0x00002040c1c27812 */ /* 0x000fe200078ef8c2 */
[----:B------:R-:W-:Y:S01]  /*27b0*/  IMAD.SHL.U32 R193, R196, 0x10, RZ ;  /* 0x00000010c4c17824 */ /* 0x000fe200078e00ff */
[----:B------:R-:W-:Y:S01]  /*27c0*/  LEA R244, P3, R162, UR18, 0x8 ;  /* 0x00000012a2f47c11 */ /* 0x000fe2000f8640ff */
[----:B------:R-:W0:Y:S01]  /*27d0*/  LDTM.x128 R4, tmem[UR22] ;  /* 0x00000016000479ee */ /* 0x000e2200083c0000 */
[----:B------:R-:W-:Y:S01]  /*27e0*/  IMAD.SHL.U32 R2, R2, 0x8, RZ ;  /* 0x0000000802027824 */ /* 0x000fe200078e00ff */
[----:B------:R-:W-:Y:S01]  /*27f0*/  LOP3.LUT R0, R0, 0x7f0, RZ, 0xc0, !PT ;  /* 0x000007f000007812 */ /* 0x000fe200078ec0ff */
[----:B------:R-:W-:Y:S01]  /*2800*/  IMAD.SHL.U32 R196, R133, 0x40, RZ ;  /* 0x0000004085c47824 */ /* 0x000fe200078e00ff */
[----:B------:R-:W-:Y:S01]  /*2810*/  LOP3.LUT R194, R194, R193, RZ, 0x3c, !PT ;  /* 0x000000c1c2c27212 */ /* 0x000fe200078e3cff */
[----:B------:R-:W1:Y:S01]  /*2820*/  LDCU.64 UR62, c[0x0][0x390] ;  /* 0x00007200ff3e77ac */ /* 0x000e620008000a00 */
[----:B------:R-:W-:Y:S01]  /*2830*/  LOP3.LUT R193, R2, 0x80, RZ, 0xc0, !PT ;  /* 0x0000008002c17812 */ /* 0x000fe200078ec0ff */
[----:B------:R-:W-:-:S02]  /*2840*/  IMAD R2, R195, 0x800, R0 ;  /* 0x00000800c3027824 */ /* 0x000fc400078e0200 */
[----:B------:R-:W-:Y:S01]  /*2850*/  IMAD.SHL.U32 R195, R134, 0x40, RZ ;  /* 0x0000004086c37824 */ /* 0x000fe200078e00ff */
[----:B------:R-:W-:Y:S01]  /*2860*/  IADD3 R0, PT, PT, R194, UR21, R193 ;  /* 0x00000015c2007c10 */ /* 0x000fe2000fffe0c1 */
[----:B------:R-:W-:Y:S01]  /*2870*/  IMAD.SHL.U32 R194, R162, 0x40, RZ ;  /* 0x00000040a2c27824 */ /* 0x000fe200078e00ff */
[C---:B------:R-:W-:Y:S01]  /*2880*/  LOP3.LUT R198, R2.reuse, 0x10, RZ, 0x3c, !PT ;  /* 0x0000001002c67812 */ /* 0x040fe200078e3cff */
[----:B------:R-:W-:Y:S01]  /*2890*/  IMAD.SHL.U32 R193, R163, 0x40, RZ ;  /* 0x00000040a3c17824 */ /* 0x000fe200078e00ff */
[----:B------:R-:W-:Y:S01]  /*28a0*/  LOP3.LUT R197, R2, 0x20, RZ, 0x3c, !PT ;  /* 0x0000002002c57812 */ /* 0x000fe200078e3cff */
[----:B------:R-:W2:Y:S01]  /*28b0*/  LDCU.64 UR52, c[0x0][0x390] ;  /* 0x00007200ff3477ac */ /* 0x000ea20008000a00 */
[----:B------:R-:W0:Y:S01]  /*28c0*/  @!P2 SYNCS.CCTL.IV [UR21+0x2800] ;  /* 0x00280000ff00a9b1 */ /* 0x000e220008000015 */
[----:B------:R-:W-:Y:S01]  /*28d0*/  NOP ;  /* 0x0000000000007918 */ /* 0x000fe20000000000 */
[----:B0-----:R-:W-:Y:S01]  /*28e0*/  BAR.SYNC.DEFER_BLOCKING 0x0 ;  /* 0x0000000000007b1d */ /* 0x001fe20000010000 */
[----:B------:R-:W-:Y:S01]  /*28f0*/  LEA R246, P2, R133, UR16, 0x8 ;  /* 0x0000001085f67c11 */ /* 0x000fe2000f8440ff */
[----:B------:R-:W-:Y:S01]  /*2900*/  IMAD.SHL.U32 R133, R166, 0x40, RZ ;  /* 0x00000040a6857824 */ /* 0x000fe200078e00ff */
[----:B------:R-:W-:Y:S01]  /*2910*/  LEA.HI.X R194, R194, UR19, RZ, 0x2, P3 ;  /* 0x00000013c2c27c11 */ /* 0x000fe200098f14ff */
[----:B------:R-:W-:Y:S01]  /*2920*/  IMAD.SHL.U32 R201, R150, 0x40, RZ ;  /* 0x0000004096c97824 */ /* 0x000fe200078e00ff */
[----:B------:R-:W-:Y:S01]  /*2930*/  LEA.HI.X R196, R196, UR17, RZ, 0x2, P2 ;  /* 0x00000011c4c47c11 */ /* 0x000fe200090f14ff */
[----:B------:R-:W0:Y:S01]  /*2940*/  LDCU.64 UR60, c[0x0][0x390] ;  /* 0x00007200ff3c77ac */ /* 0x000e220008000a00 */
[----:B------:R-:W-:Y:S01]  /*2950*/  LEA R240, P2, R163, UR8, 0x8 ;  /* 0x00000008a3f07c11 */ /* 0x000fe2000f8440ff */
[----:B------:R-:W-:Y:S01]  /*2960*/  STL [R1+0x88], R110 ;  /* 0x0000886e01007387 */ /* 0x000fe20000100800 */
[C---:B------:R-:W-:Y:S01]  /*2970*/  IMAD.SHL.U32 R163, R135.reuse, 0x40, RZ ;  /* 0x0000004087a37824 */ /* 0x040fe200078e00ff */
[----:B------:R-:W-:Y:S01]  /*2980*/  LEA R238, P3, R135, UR6, 0x8 ;  /* 0x0000000687ee7c11 */ /* 0x000fe2000f8640ff */
[----:B------:R-:W3:Y:S01]  /*2990*/  LDCU.64 UR56, c[0x0][0x390] ;  /* 0x00007200ff3877ac */ /* 0x000ee20008000a00 */
[----:B------:R-:W-:Y:S01]  /*29a0*/  STL [R1+0x84], R111 ;  /* 0x0000846f01007387 */ /* 0x000fe20000100800 */
[----:B------:R-:W-:Y:S01]  /*29b0*/  LEA.HI.X R193, R193, UR9, RZ, 0x2, P2 ;  /* 0x00000009c1c17c11 */ /* 0x000fe200090f14ff */
[----:B------:R-:W-:Y:S01]  /*29c0*/  IMAD.SHL.U32 R135, R137, 0x40, RZ ;  /* 0x0000004089877824 */ /* 0x000fe200078e00ff */
[----:B------:R-:W-:Y:S01]  /*29d0*/  LEA.HI.X R163, R163, UR7, RZ, 0x2, P3 ;  /* 0x00000007a3a37c11 */ /* 0x000fe200098f14ff */
[----:B------:R-:W-:Y:S01]  /*29e0*/  STL [R1+0x80], R112 ;  /* 0x0000807001007387 */ /* 0x000fe20000100800 */
[----:B------:R-:W-:Y:S01]  /*29f0*/  LEA R234, P2, R136, UR34, 0x8 ;  /* 0x0000002288ea7c11 */ /* 0x000fe2000f8440ff */
[----:B------:R-:W4:Y:S01]  /*2a00*/  LDCU.64 UR58, c[0x0][0x390] ;  /* 0x00007200ff3a77ac */ /* 0x000f220008000a00 */
[----:B------:R-:W-:Y:S01]  /*2a10*/  IMAD.SHL.U32 R202, R180, 0x40, RZ ;  /* 0x00000040b4ca7824 */ /* 0x000fe200078e00ff */
[----:B------:R-:W-:Y:S01]  /*2a20*/  STL [R1+0x7c], R113 ;  /* 0x00007c7101007387 */ /* 0x000fe20000100800 */
[----:B------:R-:W5:Y:S03]  /*2a30*/  LDCU.64 UR64, c[0x0][0x390] ;  /* 0x00007200ff4077ac */ /* 0x000f660008000a00 */
[----:B------:R-:W-:Y:S01]  /*2a40*/  STL [R1+0x78], R114 ;  /* 0x0000787201007387 */ /* 0x000fe20000100800 */
[----:B------:R-:W0:Y:S03]  /*2a50*/  LDCU.64 UR22, c[0x0][0x390] ;  /* 0x00007200ff1677ac */ /* 0x000e260008000a00 */
        /* <DEDUP_REMOVED lines=10> */
[----:B------:R-:W-:Y:S04]  /*2b00*/  STL [R1+0x60], R120 ;  /* 0x0000607801007387 */ /* 0x000fe80000100800 */
[----:B------:R-:W-:Y:S04]  /*2b10*/  STL [R1+0x5c], R121 ;  /* 0x00005c7901007387 */ /* 0x000fe80000100800 */
[----:B------:R-:W-:Y:S04]  /*2b20*/  STL [R1+0x58], R122 ;  /* 0x0000587a01007387 */ /* 0x000fe80000100800 */
[----:B------:R-:W-:Y:S04]  /*2b30*/  STL [R1+0x54], R123 ;  /* 0x0000547b01007387 */ /* 0x000fe80000100800 */
[----:B------:R-:W-:Y:S04]  /*2b40*/  STL [R1+0x50], R124 ;  /* 0x0000507c01007387 */ /* 0x000fe80000100800 */
[----:B------:R-:W-:Y:S04]  /*2b50*/  STL [R1+0x4c], R125 ;  /* 0x00004c7d01007387 */ /* 0x000fe80000100800 */
[----:B------:R0:W-:Y:S04]  /*2b60*/  STS.128 [R2+UR21], R4 ;  /* 0x0000000402007988 */ /* 0x0001e80008000c15 */
[----:B------:R-:W-:Y:S04]  /*2b70*/  STL [R1+0x48], R126 ;  /* 0x0000487e01007387 */ /* 0x000fe80000100800 */
[----:B------:R1:W-:Y:S04]  /*2b80*/  STS.128 [R198+UR21], R8 ;  /* 0x00000008c6007988 */ /* 0x0003e80008000c15 */
[----:B------:R-:W-:Y:S04]  /*2b90*/  STL [R1+0x44], R127 ;  /* 0x0000447f01007387 */ /* 0x000fe80000100800 */
[----:B------:R2:W-:Y:S01]  /*2ba0*/  STS.128 [R197+UR21], R12 ;  /* 0x0000000cc5007988 */ /* 0x0005e20008000c15 */
[C---:B0-----:R-:W-:Y:S01]  /*2bb0*/  LOP3.LUT R5, R2.reuse, 0x30, RZ, 0x3c, !PT ;  /* 0x0000003002057812 */ /* 0x041fe200078e3cff */
[----:B------:R-:W-:Y:S01]  /*2bc0*/  IMAD.SHL.U32 R7, R175, 0x40, RZ ;  /* 0x00000040af077824 */ /* 0x000fe200078e00ff */
[----:B------:R-:W-:Y:S01]  /*2bd0*/  LOP3.LUT R4, R2, 0x40, RZ, 0x3c, !PT ;  /* 0x0000004002047812 */ /* 0x000fe200078e3cff */
[----:B------:R-:W-:Y:S01]  /*2be0*/  STL [R1+0x40], R128 ;  /* 0x0000408001007387 */ /* 0x000fe20000100800 */
[----:B------:R-:W-:-:S03]  /*2bf0*/  IMAD.SHL.U32 R6, R148, 0x40, RZ ;  /* 0x0000004094067824 */ /* 0x000fc600078e00ff */
[----:B------:R-:W-:Y:S01]  /*2c00*/  STL [R1+0x3c], R129 ;  /* 0x00003c8101007387 */ /* 0x000fe20000100800 */
[----:B-1----:R-:W-:Y:S02]  /*2c10*/  IMAD.SHL.U32 R11, R144, 0x40, RZ ;  /* 0x00000040900b7824 */ /* 0x002fe400078e00ff */
[----:B------:R-:W-:Y:S01]  /*2c20*/  IMAD.SHL.U32 R8, R174, 0x40, RZ ;  /* 0x00000040ae087824 */ /* 0x000fe200078e00ff */
[----:B------:R-:W-:Y:S01]  /*2c30*/  STL [R1+0x38], R130 ;  /* 0x0000388201007387 */ /* 0x000fe20000100800 */
[----:B------:R-:W-:Y:S02]  /*2c40*/  IMAD.SHL.U32 R10, R145, 0x40, RZ ;  /* 0x00000040910a7824 */ /* 0x000fe400078e00ff */
[----:B------:R-:W-:Y:S01]  /*2c50*/  IMAD.SHL.U32 R9, R146, 0x40, RZ ;  /* 0x0000004092097824 */ /* 0x000fe200078e00ff */
[----:B------:R-:W-:Y:S01]  /*2c60*/  STL [R1+0x34], R131 ;  /* 0x0000348301007387 */ /* 0x000fe20000100800 */
[----:B--2---:R-:W-:Y:S02]  /*2c70*/  IMAD.SHL.U32 R197, R132, 0x40, RZ ;  /* 0x0000004084c57824 */ /* 0x004fe400078e00ff */
[----:B------:R-:W-:Y:S01]  /*2c80*/  IMAD.SHL.U32 R132, R167, 0x40, RZ ;  /* 0x00000040a7847824 */ /* 0x000fe200078e00ff */
[----:B------:R0:W-:Y:S01]  /*2c90*/  STL [R1+0x28], R198 ;  /* 0x000028c601007387 */ /* 0x0001e20000100800 */
[----:B------:R-:W-:Y:S01]  /*2ca0*/  IMAD.SHL.U32 R14, R171, 0x40, RZ ;  /* 0x00000040ab0e7824 */ /* 0x000fe200078e00ff */
[----:B------:R-:W-:Y:S01]  /*2cb0*/  LEA.HI.X R197, R197, UR13, RZ, 0x2, P0 ;  /* 0x0000000dc5c57c11 */ /* 0x000fe200080f14ff */
[----:B------:R-:W1:Y:S01]  /*2cc0*/  LDCU.64 UR12, c[0x0][0x390] ;  /* 0x00007200ff0c77ac */ /* 0x000e620008000a00 */
[----:B------:R-:W-:Y:S01]  /*2cd0*/  LEA R248, P0, R161, UR14, 0x8 ;  /* 0x0000000ea1f87c11 */ /* 0x000fe2000f8040ff */
[----:B------:R2:W-:Y:S01]  /*2ce0*/  STS.128 [R5+UR21], R16 ;  /* 0x0000001005007988 */ /* 0x0005e20008000c15 */
[----:B------:R-:W-:-:S02]  /*2cf0*/  IMAD.SHL.U32 R13, R172, 0x40, RZ ;  /* 0x00000040ac0d7824 */ /* 0x000fc400078e00ff */
[----:B------:R-:W-:Y:S01]  /*2d00*/  IMAD.SHL.U32 R15, R143, 0x40, RZ ;  /* 0x000000408f0f7824 */ /* 0x000fe200078e00ff */
[----:B------:R1:W-:Y:S01]  /*2d10*/  STS.128 [R4+UR21], R20 ;  /* 0x0000001404007988 */ /* 0x0003e20008000c15 */
[----:B0-----:R-:W-:Y:S02]  /*2d20*/  IMAD.SHL.U32 R198, R161, 0x40, RZ ;  /* 0x00000040a1c67824 */ /* 0x001fe400078e00ff */
[----:B------:R-:W-:Y:S02]  /*2d30*/  IMAD.SHL.U32 R12, R173, 0x40, RZ ;  /* 0x00000040ad0c7824 */ /* 0x000fe400078e00ff */
[----:B------:R-:W-:Y:S01]  /*2d40*/  IMAD.SHL.U32 R161, R178, 0x40, RZ ;  /* 0x00000040b2a17824 */ /* 0x000fe200078e00ff */
[----:B------:R-:W-:Y:S01]  /*2d50*/  LEA.HI.X R198, R198, UR15, RZ, 0x2, P0 ;  /* 0x0000000fc6c67c11 */ /* 0x000fe200080f14ff */
[----:B------:R-:W0:Y:S01]  /*2d60*/  LDCU.64 UR14, c[0x0][0x390] ;  /* 0x00007200ff0e77ac */ /* 0x000e220008000a00 */
[----:B------:R-:W-:Y:S01]  /*2d70*/  LEA R242, P0, R134, UR10, 0x8 ;  /* 0x0000000a86f27c11 */ /* 0x000fe2000f8040ff */
[C---:B------:R-:W-:Y:S01]  /*2d80*/  IMAD.SHL.U32 R134, R165.reuse, 0x40, RZ ;  /* 0x00000040a5867824 */ /* 0x040fe200078e00ff */
[----:B------:R-:W-:Y:S01]  /*2d90*/  LEA R165, P3, R165, UR48, 0x8 ;  /* 0x00000030a5a57c11 */ /* 0x000fe2000f8640ff */
[----:B--2---:R-:W-:Y:S01]  /*2da0*/  IMAD.SHL.U32 R5, R136, 0x40, RZ ;  /* 0x0000004088057824 */ /* 0x004fe200078e00ff */
[----:B------:R-:W-:Y:S01]  /*2db0*/  LEA.HI.X R195, R195, UR11, RZ, 0x2, P0 ;  /* 0x0000000bc3c37c11 */ /* 0x000fe200080f14ff */
[----:B------:R-:W-:Y:S01]  /*2dc0*/  IMAD.SHL.U32 R17, R141, 0x40, RZ ;  /* 0x000000408d117824 */ /* 0x000fe200078e00ff */
[C---:B------:R-:W-:Y:S01]  /*2dd0*/  LEA R236, P0, R164.reuse, UR38, 0x8 ;  /* 0x00000026a4ec7c11 */ /* 0x040fe2000f8040ff */
[----:B-1----:R-:W-:Y:S01]  /*2de0*/  IMAD.SHL.U32 R4, R164, 0x40, RZ ;  /* 0x00000040a4047824 */ /* 0x002fe200078e00ff */
[----:B------:R-:W-:Y:S01]  /*2df0*/  LEA.HI.X R134, R134, UR49, RZ, 0x2, P3 ;  /* 0x0000003186867c11 */ /* 0x000fe200098f14ff */
[----:B------:R-:W-:Y:S01]  /*2e00*/  IMAD.SHL.U32 R23, R138, 0x40, RZ ;  /* 0x000000408a177824 */ /* 0x000fe200078e00ff */
[----:B------:R-:W-:Y:S01]  /*2e10*/  LEA.HI.X R136, R5, UR35, RZ, 0x2, P2 ;  /* 0x0000002305887c11 */ /* 0x000fe200090f14ff */
[----:B------:R-:W-:Y:S01]  /*2e20*/  IMAD.SHL.U32 R20, R168, 0x40, RZ ;  /* 0x00000040a8147824 */ /* 0x000fe200078e00ff */
[----:B------:R-:W-:Y:S01]  /*2e30*/  LEA R138, P3, R138, UR46, 0x8 ;  /* 0x0000002e8a8a7c11 */ /* 0x000fe2000f8640ff */
[----:B------:R-:W-:Y:S01]  /*2e40*/  IMAD.SHL.U32 R22, R139, 0x40, RZ ;  /* 0x000000408b167824 */ /* 0x000fe200078e00ff */
[----:B------:R-:W-:Y:S01]  /*2e50*/  LEA.HI.X R164, R4, UR39, RZ, 0x2, P0 ;  /* 0x0000002704a47c11 */ /* 0x000fe200080f14ff */
[----:B------:R-:W-:Y:S01]  /*2e60*/  IMAD.SHL.U32 R19, R169, 0x40, RZ ;  /* 0x00000040a9137824 */ /* 0x000fe200078e00ff */
[----:B------:R-:W-:Y:S01]  /*2e70*/  LEA R228, P2, R166, UR40, 0x8 ;  /* 0x00000028a6e47c11 */ /* 0x000fe2000f8440ff */
[----:B------:R-:W-:Y:S01]  /*2e80*/  IMAD.SHL.U32 R21, R140, 0x40, RZ ;  /* 0x000000408c157824 */ /* 0x000fe200078e00ff */
[----:B------:R-:W-:Y:S01]  /*2e90*/  LEA R137, P0, R137, UR42, 0x8 ;  /* 0x0000002a89897c11 */ /* 0x000fe2000f8040ff */
[----:B------:R-:W-:Y:S01]  /*2ea0*/  IMAD.SHL.U32 R16, R142, 0x40, RZ ;  /* 0x000000408e107824 */ /* 0x000fe200078e00ff */
[----:B------:R-:W-:Y:S01]  /*2eb0*/  LEA.HI.X R23, R23, UR47, RZ, 0x2, P3 ;  /* 0x0000002f17177c11 */ /* 0x000fe200098f14ff */
[----:B------:R-:W-:Y:S01]  /*2ec0*/  IMAD.SHL.U32 R18, R170, 0x40, RZ ;  /* 0x00000040aa127824 */ /* 0x000fe200078e00ff */
[----:B------:R-:W-:Y:S01]  /*2ed0*/  LEA.HI.X R133, R133, UR41, RZ, 0x2, P2 ;  /* 0x0000002985857c11 */ /* 0x000fe200090f14ff */
[----:B------:R-:W1:Y:S01]  /*2ee0*/  LDCU.64 UR38, c[0x0][0x390] ;  /* 0x00007200ff2677ac */ /* 0x000e620008000a00 */
[----:B------:R-:W-:Y:S01]  /*2ef0*/  LEA R168, P3, R168, UR44, 0x8 ;  /* 0x0000002ca8a87c11 */ /* 0x000fe2000f8640ff */
[----:B------:R-:W-:Y:S01]  /*2f00*/  IMAD.SHL.U32 R4, R147, 0x40, RZ ;  /* 0x0000004093047824 */ /* 0x000fe200078e00ff */
[----:B------:R-:W-:Y:S01]  /*2f10*/  LEA.HI.X R135, R135, UR43, RZ, 0x2, P0 ;  /* 0x0000002b87877c11 */ /* 0x000fe200080f14ff */
[----:B------:R-:W2:Y:S01]  /*2f20*/  LDCU.64 UR34, c[0x0][0x390] ;  /* 0x00007200ff2277ac */ /* 0x000ea20008000a00 */
[----:B------:R-:W-:Y:S01]  /*2f30*/  LEA R139, P2, R139, UR36, 0x8 ;  /* 0x000000248b8b7c11 */ /* 0x000fe2000f8440ff */
[----:B------:R-:W-:Y:S01]  /*2f40*/  IMAD.SHL.U32 R5, R176, 0x40, RZ ;  /* 0x00000040b0057824 */ /* 0x000fe200078e00ff */
[----:B------:R-:W-:Y:S01]  /*2f50*/  LEA R167, P0, R167, UR32, 0x8 ;  /* 0x00000020a7a77c11 */ /* 0x000fe2000f8040ff */
[----:B------:R-:W0:Y:S01]  /*2f60*/  LDCU.64 UR10, c[0x0][0x390] ;  /* 0x00007200ff0a77ac */ /* 0x000e220008000a00 */
[----:B------:R-:W-:-:S02]  /*2f70*/  LEA.HI.X R20, R20, UR45, RZ, 0x2, P3 ;  /* 0x0000002d14147c11 */ /* 0x000fc400098f14ff */
[----:B------:R-:W-:Y:S01]  /*2f80*/  LEA.HI.X R22, R22, UR37, RZ, 0x2, P2 ;  /* 0x0000002516167c11 */ /* 0x000fe200090f14ff */
[----:B------:R-:W0:Y:S01]  /*2f90*/  LDCU.64 UR42, c[0x0][0x390] ;  /* 0x00007200ff2a77ac */ /* 0x000e220008000a00 */
[----:B------:R-:W-:Y:S02]  /*2fa0*/  LEA R141, P3, R141, UR62, 0x8 ;  /* 0x0000003e8d8d7c11 */ /* 0x000fe4000f8640ff */
[----:B------:R-:W-:Y:S01]  /*2fb0*/  LEA.HI.X R132, R132, UR33, RZ, 0x2, P0 ;  /* 0x0000002184847c11 */ /* 0x000fe200080f14ff */
[----:B------:R-:W0:Y:S01]  /*2fc0*/  LDCU.64 UR32, c[0x0][0x390] ;  /* 0x00007200ff2077ac */ /* 0x000e220008000a00 */
[----:B------:R-:W-:Y:S02]  /*2fd0*/  LEA R169, P2, R169, UR52, 0x8 ;  /* 0x00000034a9a97c11 */ /* 0x000fe4000f8440ff */
[----:B------:R-:W-:Y:S01]  /*2fe0*/  LEA R218, P0, R140, UR50, 0x8 ;  /* 0x000000328cda7c11 */ /* 0x000fe2000f8040ff */
[----:B------:R-:W0:Y:S01]  /*2ff0*/  LDCU.64 UR36, c[0x0][0x390] ;  /* 0x00007200ff2477ac */ /* 0x000e220008000a00 */
[----:B------:R-:W-:Y:S01]  /*3000*/  LEA.HI.X R17, R17, UR63, RZ, 0x2, P3 ;  /* 0x0000003f11117c11 */ /* 0x000fe200098f14ff */
[----:B------:R-:W-:Y:S01]  /*3010*/  IMAD.SHL.U32 R140, R177, 0x40, RZ ;  /* 0x00000040b18c7824 */ /* 0x000fe200078e00ff */
[----:B------:R-:W-:Y:S01]  /*3020*/  LEA.HI.X R19, R19, UR53, RZ, 0x2, P2 ;  /* 0x0000003513137c11 */ /* 0x000fe200090f14ff */
[----:B------:R-:W0:Y:S01]  /*3030*/  LDCU.64 UR44, c[0x0][0x390] ;  /* 0x00007200ff2c77ac */ /* 0x000e220008000a00 */
[----:B------:R-:W-:-:S02]  /*3040*/  LEA R171, P3, R171, UR60, 0x8 ;  /* 0x0000003cabab7c11 */ /* 0x000fc4000f8640ff */
[----:B------:R-:W-:Y:S01]  /*3050*/  LEA.HI.X R21, R21, UR51, RZ, 0x2, P0 ;  /* 0x0000003315157c11 */ /* 0x000fe200080f14ff */
[----:B------:R-:W0:Y:S01]  /*3060*/  LDCU.64 UR40, c[0x0][0x390] ;  /* 0x00007200ff2877ac */ /* 0x000e220008000a00 */
[----:B---3--:R-:W-:Y:S02]  /*3070*/  LEA R142, P2, R142, UR56, 0x8 ;  /* 0x000000388e8e7c11 */ /* 0x008fe4000f8440ff */
[----:B----4-:R-:W-:Y:S01]  /*3080*/  LEA R170, P0, R170, UR58, 0x8 ;  /* 0x0000003aaaaa7c11 */ /* 0x010fe2000f8040ff */
[----:B------:R-:W3:Y:S01]  /*3090*/  LDCU.64 UR46, c[0x0][0x390] ;  /* 0x00007200ff2e77ac */ /* 0x000ee20008000a00 */
[----:B------:R-:W-:Y:S02]  /*30a0*/  LEA.HI.X R14, R14, UR61, RZ, 0x2, P3 ;  /* 0x0000003d0e0e7c11 */ /* 0x000fe400098f14ff */
[----:B------:R-:W-:Y:S01]  /*30b0*/  LEA.HI.X R16, R16, UR57, RZ, 0x2, P2 ;  /* 0x0000003910107c11 */ /* 0x000fe200090f14ff */
[----:B------:R-:W4:Y:S01]  /*30c0*/  LDCU.64 UR48, c[0x0][0x390] ;  /* 0x00007200ff3077ac */ /* 0x000f220008000a00 */
[----:B-----5:R-:W-:-:S02]  /*30d0*/  LEA R144, P3, R144, UR64, 0x8 ;  /* 0x0000004090907c11 */ /* 0x020fc4000f8640ff */
[----:B------:R-:W-:Y:S02]  /*30e0*/  LEA.HI.X R18, R18, UR59, RZ, 0x2, P0 ;  /* 0x0000003b12127c11 */ /* 0x000fe400080f14ff */
[----:B------:R-:W-:Y:S02]  /*30f0*/  LEA R172, P2, R172, UR22, 0x8 ;  /* 0x00000016acac7c11 */ /* 0x000fe4000f8440ff */
[----:B------:R-:W-:Y:S02]  /*3100*/  LEA R143, P0, R143, UR54, 0x8 ;  /* 0x000000368f8f7c11 */ /* 0x000fe4000f8040ff */
[----:B------:R-:W-:Y:S02]  /*3110*/  LEA.HI.X R11, R11, UR65, RZ, 0x2, P3 ;  /* 0x000000410b0b7c11 */ /* 0x000fe400098f14ff */
[----:B------:R-:W-:Y:S01]  /*3120*/  LEA.HI.X R13, R13, UR23, RZ, 0x2, P2 ;  /* 0x000000170d0d7c11 */ /* 0x000fe200090f14ff */
[----:B------:R-:W5:Y:S01]  /*3130*/  LDCU.64 UR22, c[0x0][0x390] ;  /* 0x00007200ff1677ac */ /* 0x000f620008000a00 */
[----:B------:R-:W-:-:S02]  /*3140*/  LEA R174, P3, R174, UR16, 0x8 ;  /* 0x00000010aeae7c11 */ /* 0x000fc4000f8640ff */
[----:B------:R-:W-:Y:S02]  /*3150*/  LEA.HI.X R15, R15, UR55, RZ, 0x2, P0 ;  /* 0x000000370f0f7c11 */ /* 0x000fe400080f14ff */
[----:B0-----:R-:W-:Y:S02]  /*3160*/  LEA R145, P2, R145, UR14, 0x8 ;  /* 0x0000000e91917c11 */ /* 0x001fe4000f8440ff */
[----:B------:R-:W-:Y:S02]  /*3170*/  LEA R173, P0, R173, UR12, 0x8 ;  /* 0x0000000cadad7c11 */ /* 0x000fe4000f8040ff */
[----:B------:R-:W-:Y:S01]  /*3180*/  LEA.HI.X R8, R8, UR17, RZ, 0x2, P3 ;  /* 0x0000001108087c11 */ /* 0x000fe200098f14ff */
[----:B------:R-:W0:Y:S01]  /*3190*/  LDCU.64 UR16, c[0x0][0x390] ;  /* 0x00007200ff1077ac */ /* 0x000e220008000a00 */
[----:B------:R-:W-:Y:S02]  /*31a0*/  LEA.HI.X R10, R10, UR15, RZ, 0x2, P2 ;  /* 0x0000000f0a0a7c11 */ /* 0x000fe400090f14ff */
[----:B------:R-:W-:Y:S01]  /*31b0*/  LEA R147, P3, R147, UR18, 0x8 ;  /* 0x0000001293937c11 */ /* 0x000fe2000f8640ff */
[----:B------:R-:W0:Y:S01]  /*31c0*/  LDCU.64 UR14, c[0x0][0x390] ;  /* 0x00007200ff0e77ac */ /* 0x000e220008000a00 */
[----:B------:R-:W-:-:S02]  /*31d0*/  LEA.HI.X R12, R12, UR13, RZ, 0x2, P0 ;  /* 0x0000000d0c0c7c11 */ /* 0x000fc400080f14ff */
[----:B------:R-:W-:Y:S01]  /*31e0*/  LEA R175, P2, R175, UR6, 0x8 ;  /* 0x00000006afaf7c11 */ /* 0x000fe2000f8440ff */
[----:B------:R-:W0:Y:S01]  /*31f0*/  LDCU.64 UR12, c[0x0][0x390] ;  /* 0x00007200ff0c77ac */ /* 0x000e220008000a00 */
[----:B------:R-:W-:Y:S02]  /*3200*/  LEA R146, P0, R146, UR8, 0x8 ;  /* 0x0000000892927c11 */ /* 0x000fe4000f8040ff */
[----:B------:R-:W-:Y:S01]  /*3210*/  LEA.HI.X R4, R4, UR19, RZ, 0x2, P3 ;  /* 0x0000001304047c11 */ /* 0x000fe200098f14ff */
[----:B------:R-:W0:Y:S01]  /*3220*/  LDCU.64 UR18, c[0x0][0x390] ;  /* 0x00007200ff1277ac */ /* 0x000e220008000a00 */
[----:B------:R-:W-:Y:S02]  /*3230*/  LEA.HI.X R7, R7, UR7, RZ, 0x2, P2 ;  /* 0x0000000707077c11 */ /* 0x000fe400090f14ff */
[----:B-1----:R-:W-:Y:S01]  /*3240*/  LEA R166, P3, R177, UR38, 0x8 ;  /* 0x00000026b1a67c11 */ /* 0x002fe2000f8640ff */
[----:B------:R-:W1:Y:S01]  /*3250*/  LDCU.64 UR6, c[0x0][0x390] ;  /* 0x00007200ff0677ac */ /* 0x000e620008000a00 */
[----:B------:R-:W-:-:S02]  /*3260*/  LEA.HI.X R9, R9, UR9, RZ, 0x2, P0 ;  /* 0x0000000909097c11 */ /* 0x000fc400080f14ff */
[----:B--2---:R-:W-:Y:S01]  /*3270*/  LEA R148, P2, R148, UR34, 0x8 ;  /* 0x0000002294947c11 */ /* 0x004fe2000f8440ff */
[----:B------:R-:W2:Y:S01]  /*3280*/  LDCU.64 UR8, c[0x0][0x390] ;  /* 0x00007200ff0877ac */ /* 0x000ea20008000a00 */
[----:B------:R-:W-:Y:S02]  /*3290*/  LEA R176, P0, R176, UR10, 0x8 ;  /* 0x0000000ab0b07c11 */ /* 0x000fe4000f8040ff */
[----:B------:R-:W-:Y:S02]  /*32a0*/  LEA.HI.X R203, R140, UR39, RZ, 0x2, P3 ;  /* 0x000000278ccb7c11 */ /* 0x000fe400098f14ff */
[----:B------:R-:W-:Y:S01]  /*32b0*/  LEA.HI.X R177, R6, UR35, RZ, 0x2, P2 ;  /* 0x0000002306b17c11 */ /* 0x000fe200090f14ff */
[----:B------:R-:W-:Y:S01]  /*32c0*/  IMAD.SHL.U32 R6, R149, 0x40, RZ ;  /* 0x0000004095067824 */ /* 0x000fe200078e00ff */
[----:B------:R-:W-:Y:S01]  /*32d0*/  LEA R140, P3, R150, UR42, 0x8 ;  /* 0x0000002a968c7c11 */ /* 0x000fe2000f8640ff */
[----:B------:R-:W0:Y:S01]  /*32e0*/  LDCU.64 UR34, c[0x0][0x390] ;  /* 0x00007200ff2277ac */ /* 0x000e220008000a00 */
[----:B------:R-:W-:-:S02]  /*32f0*/  LEA.HI.X R5, R5, UR11, RZ, 0x2, P0 ;  /* 0x0000000b05057c11 */ /* 0x000fc400080f14ff */
[----:B------:R-:W-:Y:S01]  /*3300*/  LEA R162, P2, R178, UR32, 0x8 ;  /* 0x00000020b2a27c11 */ /* 0x000fe2000f8440ff */
[----:B------:R-:W0:Y:S01]  /*3310*/  LDCU.64 UR10, c[0x0][0x390] ;  /* 0x00007200ff0a77ac */ /* 0x000e220008000a00 */
[----:B------:R-:W-:Y:S02]  /*3320*/  LEA R149, P0, R149, UR36, 0x8 ;  /* 0x0000002495957c11 */ /* 0x000fe4000f8040ff */
[----:B------:R-:W-:Y:S01]  /*3330*/  LEA.HI.X R204, R201, UR43, RZ, 0x2, P3 ;  /* 0x0000002bc9cc7c11 */ /* 0x000fe200098f14ff */
[----:B------:R-:W-:Y:S01]  /*3340*/  IMAD.SHL.U32 R201, R151, 0x40, RZ ;  /* 0x0000004097c97824 */ /* 0x000fe200078e00ff */
[----:B------:R-:W-:Y:S01]  /*3350*/  LEA.HI.X R178, R161, UR33, RZ, 0x2, P2 ;  /* 0x00000021a1b27c11 */ /* 0x000fe200090f14ff */
[----:B------:R-:W0:Y:S01]  /*3360*/  LDCU.64 UR32, c[0x0][0x390] ;  /* 0x00007200ff2077ac */ /* 0x000e220008000a00 */
[----:B------:R-:W-:Y:S01]  /*3370*/  LEA.HI.X R150, R6, UR37, RZ, 0x2, P0 ;  /* 0x0000002506967c11 */ /* 0x000fe200080f14ff */
[----:B------:R-:W-:Y:S01]  /*3380*/  IMAD.SHL.U32 R6, R179, 0x40, RZ ;  /* 0x00000040b3067824 */ /* 0x000fe200078e00ff */
[----:B------:R-:W-:Y:S01]  /*3390*/  LEA R151, P2, R151, UR44, 0x8 ;  /* 0x0000002c97977c11 */ /* 0x000fe2000f8440ff */
[----:B------:R-:W1:Y:S01]  /*33a0*/  LDCU.64 UR36, c[0x0][0x390] ;  /* 0x00007200ff2477ac */ /* 0x000e620008000a00 */
[----:B------:R-:W-:-:S02]  /*33b0*/  LEA R161, P0, R179, UR40, 0x8 ;  /* 0x00000028b3a17c11 */ /* 0x000fc4000f8040ff */
[----:B---3--:R-:W-:Y:S02]  /*33c0*/  LEA R180, P3, R180, UR46, 0x8 ;  /* 0x0000002eb4b47c11 */ /* 0x008fe4000f8640ff */
[----:B------:R-:W-:Y:S01]  /*33d0*/  LEA.HI.X R205, R201, UR45, RZ, 0x2, P2 ;  /* 0x0000002dc9cd7c11 */ /* 0x000fe200090f14ff */
[----:B------:R-:W-:Y:S01]  /*33e0*/  IMAD.SHL.U32 R201, R181, 0x40, RZ ;  /* 0x00000040b5c97824 */ /* 0x000fe200078e00ff */
[----:B------:R-:W-:Y:S01]  /*33f0*/  LEA.HI.X R179, R6, UR41, RZ, 0x2, P0 ;  /* 0x0000002906b37c11 */ /* 0x000fe200080f14ff */
[----:B------:R-:W-:Y:S01]  /*3400*/  IMAD.SHL.U32 R6, R152, 0x40, RZ ;  /* 0x0000004098067824 */ /* 0x000fe200078e00ff */
[----:B------:R-:W-:Y:S01]  /*3410*/  LEA.HI.X R206, R202, UR47, RZ, 0x2, P3 ;  /* 0x0000002fcace7c11 */ /* 0x000fe200098f14ff */
[----:B------:R-:W-:Y:S01]  /*3420*/  IMAD.SHL.U32 R202, R153, 0x40, RZ ;  /* 0x0000004099ca7824 */ /* 0x000fe200078e00ff */
[----:B----4-:R-:W-:Y:S02]  /*3430*/  LEA R181, P2, R181, UR48, 0x8 ;  /* 0x00000030b5b57c11 */ /* 0x010fe4000f8440ff */
[----:B-----5:R-:W-:-:S02]  /*3440*/  LEA R152, P0, R152, UR22, 0x8 ;  /* 0x0000001698987c11 */ /* 0x020fc4000f8040ff */
[----:B0-----:R-:W-:Y:S02]  /*3450*/  LEA R153, P3, R153, UR12, 0x8 ;  /* 0x0000000c99997c11 */ /* 0x001fe4000f8640ff */
[----:B------:R-:W-:Y:S01]  /*3460*/  LEA.HI.X R209, R201, UR49, RZ, 0x2, P2 ;  /* 0x00000031c9d17c11 */ /* 0x000fe200090f14ff */
[C---:B------:R-:W-:Y:S01]  /*3470*/  IMAD.SHL.U32 R201, R154.reuse, 0x40, RZ ;  /* 0x000000409ac97824 */ /* 0x040fe200078e00ff */
[----:B-1----:R-:W-:Y:S01]  /*3480*/  LEA R208, P2, R154, UR6, 0x8 ;  /* 0x000000069ad07c11 */ /* 0x002fe2000f8440ff */
[C---:B------:R-:W-:Y:S01]  /*3490*/  IMAD.SHL.U32 R154, R183.reuse, 0x40, RZ ;  /* 0x00000040b79a7824 */ /* 0x040fe200078e00ff */
[----:B------:R-:W-:Y:S01]  /*34a0*/  LEA.HI.X R207, R6, UR23, RZ, 0x2, P0 ;  /* 0x0000001706cf7c11 */ /* 0x000fe200080f14ff */
[----:B------:R-:W-:Y:S01]  /*34b0*/  IMAD.SHL.U32 R6, R182, 0x40, RZ ;  /* 0x00000040b6067824 */ /* 0x000fe200078e00ff */
[----:B------:R-:W-:Y:S01]  /*34c0*/  LEA.HI.X R210, R202, UR13, RZ, 0x2, P3 ;  /* 0x0000000dcad27c11 */ /* 0x000fe200098f14ff */
[----:B------:R-:W0:Y:S01]  /*34d0*/  LDCU.64 UR22, c[0x0][0x390] ;  /* 0x00007200ff1677ac */ /* 0x000e220008000a00 */
[----:B--2---:R-:W-:-:S02]  /*34e0*/  LEA R183, P3, R183, UR8, 0x8 ;  /* 0x00000008b7b77c11 */ /* 0x004fc4000f8640ff */
[----:B------:R-:W-:Y:S01]  /*34f0*/  LEA R182, P0, R182, UR14, 0x8 ;  /* 0x0000000eb6b67c11 */ /* 0x000fe2000f8040ff */
[----:B------:R-:W1:Y:S01]  /*3500*/  LDCU.64 UR12, c[0x0][0x390] ;  /* 0x00007200ff0c77ac */ /* 0x000e620008000a00 */
[----:B------:R-:W-:Y:S01]  /*3510*/  LEA.HI.X R114, R154, UR9, RZ, 0x2, P3 ;  /* 0x000000099a727c11 */ /* 0x000fe200098f14ff */
[----:B------:R-:W-:Y:S01]  /*3520*/  IMAD.SHL.U32 R154, R184, 0x40, RZ ;  /* 0x00000040b89a7824 */ /* 0x000fe200078e00ff */
[----:B------:R-:W-:Y:S01]  /*3530*/  LEA.HI.X R111, R6, UR15, RZ, 0x2, P0 ;  /* 0x0000000f066f7c11 */ /* 0x000fe200080f14ff */
[----:B------:R-:W-:Y:S01]  /*3540*/  IMAD.SHL.U32 R6, R155, 0x40, RZ ;  /* 0x000000409b067824 */ /* 0x000fe200078e00ff */
[----:B------:R-:W-:Y:S01]  /*3550*/  LEA.HI.X R112, R201, UR7, RZ, 0x2, P2 ;  /* 0x00000007c9707c11 */ /* 0x000fe200090f14ff */
[----:B------:R-:W2:Y:S01]  /*3560*/  LDCU.64 UR6, c[0x0][0x390] ;  /* 0x00007200ff0677ac */ /* 0x000ea20008000a00 */
[----:B------:R-:W-:Y:S02]  /*3570*/  LEA R184, P2, R184, UR16, 0x8 ;  /* 0x00000010b8b87c11 */ /* 0x000fe4000f8440ff */
[----:B------:R-:W-:Y:S01]  /*3580*/  LEA R110, P0, R155, UR10, 0x8 ;  /* 0x0000000a9b6e7c11 */ /* 0x000fe2000f8040ff */
[----:B------:R-:W3:Y:S01]  /*3590*/  LDCU.64 UR8, c[0x0][0x390] ;  /* 0x00007200ff0877ac */ /* 0x000ee20008000a00 */
[----:B------:R-:W-:Y:S01]  /*35a0*/  IMAD.SHL.U32 R155, R156, 0x40, RZ ;  /* 0x000000409c9b7824 */ /* 0x000fe200078e00ff */
[----:B------:R-:W-:Y:S01]  /*35b0*/  LEA.HI.X R117, R154, UR17, RZ, 0x2, P2 ;  /* 0x000000119a757c11 */ /* 0x000fe200090f14ff */
[----:B------:R-:W-:Y:S01]  /*35c0*/  IMAD.SHL.U32 R154, R157, 0x40, RZ ;  /* 0x000000409d9a7824 */ /* 0x000fe200078e00ff */
[----:B------:R-:W-:Y:S01]  /*35d0*/  LEA R113, P3, R156, UR18, 0x8 ;  /* 0x000000129c717c11 */ /* 0x000fe2000f8640ff */
[----:B------:R-:W4:Y:S01]  /*35e0*/  LDCU.64 UR14, c[0x0][0x390] ;  /* 0x00007200ff0e77ac */ /* 0x000f220008000a00 */
[----:B------:R-:W-:Y:S01]  /*35f0*/  LEA.HI.X R115, R6, UR11, RZ, 0x2, P0 ;  /* 0x0000000b06737c11 */ /* 0x000fe200080f14ff */
[----:B------:R-:W-:Y:S01]  /*3600*/  IMAD.SHL.U32 R6, R185, 0x40, RZ ;  /* 0x00000040b9067824 */ /* 0x000fe200078e00ff */
[----:B------:R-:W-:Y:S01]  /*3610*/  LEA R116, P2, R157, UR34, 0x8 ;  /* 0x000000229d747c11 */ /* 0x000fe2000f8440ff */
[----:B------:R-:W5:Y:S01]  /*3620*/  LDCU.64 UR10, c[0x0][0x390] ;  /* 0x00007200ff0a77ac */ /* 0x000f620008000a00 */
[----:B------:R-:W-:Y:S01]  /*3630*/  LEA R185, P0, R185, UR32, 0x8 ;  /* 0x00000020b9b97c11 */ /* 0x000fe2000f8040ff */
[----:B------:R-:W-:Y:S01]  /*3640*/  IMAD.SHL.U32 R157, R200, 0x4, RZ ;  /* 0x00000004c89d7824 */ /* 0x000fe200078e00ff */
[----:B------:R-:W-:Y:S01]  /*3650*/  LEA.HI.X R118, R155, UR19, RZ, 0x2, P3 ;  /* 0x000000139b767c11 */ /* 0x000fe200098f14ff */
[----:B------:R-:W3:Y:S01]  /*3660*/  LDCU.64 UR18, c[0x0][0x390] ;  /* 0x00007200ff1277ac */ /* 0x000ee20008000a00 */
[----:B------:R-:W-:Y:S01]  /*3670*/  LEA.HI.X R121, R154, UR35, RZ, 0x2, P2 ;  /* 0x000000239a797c11 */ /* 0x000fe200090f14ff */
[----:B------:R-:W-:Y:S01]  /*3680*/  IMAD.SHL.U32 R155, R186, 0x40, RZ ;  /* 0x00000040ba9b7824 */ /* 0x000fe200078e00ff */
[----:B------:R-:W-:Y:S01]  /*3690*/  LEA.HI.X R120, R6, UR33, RZ, 0x2, P0 ;  /* 0x0000002106787c11 */ /* 0x000fe200080f14ff */
[C---:B------:R-:W-:Y:S01]  /*36a0*/  IMAD.SHL.U32 R154, R187.reuse, 0x40, RZ ;  /* 0x00000040bb9a7824 */ /* 0x040fe200078e00ff */
[----:B------:R-:W-:Y:S01]  /*36b0*/  LEA R186, P3, R186, UR36, 0x8 ;  /* 0x00000024baba7c11 */ /* 0x000fe2000f8640ff */
[C---:B------:R-:W-:Y:S01]  /*36c0*/  IMAD.SHL.U32 R6, R158.reuse, 0x40, RZ ;  /* 0x000000409e067824 */ /* 0x040fe200078e00ff */
[----:B0-----:R-:W-:Y:S01]  /*36d0*/  LEA R187, P2, R187, UR22, 0x8 ;  /* 0x00000016bbbb7c11 */ /* 0x001fe2000f8440ff */
[----:B------:R-:W-:Y:S01]  /*36e0*/  IMAD.SHL.U32 R156, R189, 0x40, RZ ;  /* 0x00000040bd9c7824 */ /* 0x000fe200078e00ff */
[----:B-1----:R-:W-:Y:S01]  /*36f0*/  LEA R119, P0, R158, UR12, 0x8 ;  /* 0x0000000c9e777c11 */ /* 0x002fe2000f8040ff */
[----:B------:R-:W0:Y:S01]  /*3700*/  LDCU.64 UR16, c[0x0][0x390] ;  /* 0x00007200ff1077ac */ /* 0x000e220008000a00 */
[----:B------:R-:W-:Y:S01]  /*3710*/  LEA.HI.X R123, R155, UR37, RZ, 0x2, P3 ;  /* 0x000000259b7b7c11 */ /* 0x000fe200098f14ff */
[----:B------:R-:W-:Y:S01]  /*3720*/  IMAD.SHL.U32 R155, R159, 0x40, RZ ;  /* 0x000000409f9b7824 */ /* 0x000fe200078e00ff */
[----:B------:R-:W-:Y:S01]  /*3730*/  LEA.HI.X R127, R154, UR23, RZ, 0x2, P2 ;  /* 0x000000179a7f7c11 */ /* 0x000fe200090f14ff */
[----:B------:R-:W-:Y:S01]  /*3740*/  IMAD.SHL.U32 R154, R188, 0x40, RZ ;  /* 0x00000040bc9a7824 */ /* 0x000fe200078e00ff */
[----:B------:R-:W-:Y:S01]  /*3750*/  LEA.HI.X R125, R6, UR13, RZ, 0x2, P0 ;  /* 0x0000000d067d7c11 */ /* 0x000fe200080f14ff */
[----:B------:R-:W-:Y:S01]  /*3760*/  IMAD.SHL.U32 R6, R199, 0x4, RZ ;  /* 0x00000004c7067824 */ /* 0x000fe200078e00ff */
[----:B--2---:R-:W-:-:S02]  /*3770*/  LEA R122, P3, R159, UR6, 0x8 ;  /* 0x000000069f7a7c11 */ /* 0x004fc4000f8640ff */
[----:B---3--:R-:W-:Y:S02]  /*3780*/  LEA R124, P0, R188, UR8, 0x8 ;  /* 0x00000008bc7c7c11 */ /* 0x008fe4000f8040ff */
[----:B------:R-:W-:Y:S01]  /*3790*/  LEA.HI.X R129, R155, UR7, RZ, 0x2, P3 ;  /* 0x000000079b817c11 */ /* 0x000fe200098f14ff */
[----:B------:R-:W-:Y:S01]  /*37a0*/  IMAD.SHL.U32 R155, R160, 0x40, RZ ;  /* 0x00000040a09b7824 */ /* 0x000fe200078e00ff */
[----:B------:R-:W-:Y:S01]  /*37b0*/  LEA.HI.X R131, R154, UR9, RZ, 0x2, P0 ;  /* 0x000000099a837c11 */ /* 0x000fe200080f14ff */
[----:B------:R-:W1:Y:S01]  /*37c0*/  LDCU.64 UR6, c[0x0][0x390] ;  /* 0x00007200ff0677ac */ /* 0x000e620008000a00 */
[----:B------:R-:W-:Y:S02]  /*37d0*/  LEA R159, P0, R192, UR28, 0x2 ;  /* 0x0000001cc09f7c11 */ /* 0x000fe4000f8010ff */
[----:B-----5:R-:W-:Y:S02]  /*37e0*/  LEA R126, P2, R160, UR10, 0x8 ;  /* 0x0000000aa07e7c11 */ /* 0x020fe4000f8440ff */
[----:B----4-:R-:W-:-:S02]  /*37f0*/  LEA R128, P3, R189, UR14, 0x8 ;  /* 0x0000000ebd807c11 */ /* 0x010fc4000f8640ff */
[----:B------:R-:W-:Y:S02]  /*3800*/  LEA.HI.X R192, R192, UR29, RZ, 0x2, P0 ;  /* 0x0000001dc0c07c11 */ /* 0x000fe400080f14ff */
[----:B------:R-:W-:Y:S02]  /*3810*/  LEA.HI.X R154, R155, UR11, RZ, 0x2, P2 ;  /* 0x0000000b9b9a7c11 */ /* 0x000fe400090f14ff */
[C---:B------:R-:W-:Y:S02]  /*3820*/  IADD3 R188, P4, P5, R6.reuse, UR18, R157 ;  /* 0x0000001206bc7c10 */ /* 0x040fe4000fd9e09d */
[----:B------:R-:W-:Y:S01]  /*3830*/  IADD3 R158, P0, PT, R6, R159, RZ ;  /* 0x0000009f069e7210 */ /* 0x000fe20007f1e0ff */
[----:B------:R2:W-:Y:S01]  /*3840*/  STL [R1+0x20], R154 ;  /* 0x0000209a01007387 */ /* 0x0005e20000100800 */
[----:B------:R-:W-:Y:S02]  /*3850*/  LEA.HI.X R130, R156, UR15, RZ, 0x2, P3 ;  /* 0x0000000f9c827c11 */ /* 0x000fe400098f14ff */
[----:B------:R-:W-:Y:S01]  /*3860*/  LEA R157, P2, R191, UR30, 0x2 ;  /* 0x0000001ebf9d7c11 */ /* 0x000fe2000f8410ff */
[----:B------:R-:W-:Y:S01]  /*3870*/  IMAD.X R159, RZ, RZ, R192, P0 ;  /* 0x000000ffff9f7224 */ /* 0x000fe200000e06c0 */
[----:B------:R-:W-:Y:S01]  /*3880*/  LEA R155, P3, R190, UR4, 0x2 ;  /* 0x00000004be9b7c11 */ /* 0x000fe2000f8610ff */
[----:B------:R0:W-:Y:S01]  /*3890*/  STL [R1+0x24], R130 ;  /* 0x0000248201007387 */ /* 0x0001e20000100800 */
[----:B------:R-:W-:-:S02]  /*38a0*/  IADD3.X R189, PT, PT, RZ, UR19, RZ, P4, P5 ;  /* 0x00000013ffbd7c10 */ /* 0x000fc4000a7ea4ff */
[----:B------:R-:W-:Y:S02]  /*38b0*/  LEA.HI.X R191, R191, UR31, RZ, 0x2, P2 ;  /* 0x0000001fbfbf7c11 */ /* 0x000fe400090f14ff */
[----:B------:R-:W-:Y:S01]  /*38c0*/  LEA.HI.X R190, R190, UR5, RZ, 0x2, P3 ;  /* 0x00000005bebe7c11 */ /* 0x000fe200098f14ff */
[----:B------:R-:W-:Y:S01]  /*38d0*/  STL.64 [R1+0x18], R188 ;  /* 0x000018bc01007387 */ /* 0x000fe20000100a00 */
[C---:B------:R-:W-:Y:S02]  /*38e0*/  IADD3 R250, P2, PT, R6.reuse, R250, RZ ;  /* 0x000000fa06fa7210 */ /* 0x040fe40007f5e0ff */
[C---:B------:R-:W-:Y:S01]  /*38f0*/  IADD3 R156, P6, PT, R6.reuse, R157, RZ ;  /* 0x0000009d069c7210 */ /* 0x040fe20007fde0ff */
[----:B------:R1:W-:Y:S01]  /*3900*/  STL [R1+0x2c], R252 ;  /* 0x00002cfc01007387 */ /* 0x0003e20000100800 */
[C---:B--2---:R-:W-:Y:S01]  /*3910*/  IADD3 R154, P5, PT, R6.reuse, R155, RZ ;  /* 0x0000009b069a7210 */ /* 0x044fe20007fbe0ff */
[----:B------:R-:W-:Y:S01]  /*3920*/  IMAD.X R251, RZ, RZ, R197, P2 ;  /* 0x000000fffffb7224 */ /* 0x000fe200010e06c5 */
[C---:B------:R-:W-:Y:S01]  /*3930*/  IADD3 R248, P0, PT, R6.reuse, R248, RZ ;  /* 0x000000f806f87210 */ /* 0x040fe20007f1e0ff */
        /* <DEDUP_REMOVED lines=30> */
[----:B------:R2:W-:Y:S01]  /*3b20*/  STL [R1+0x30], R3 ;  /* 0x0000300301007387 */ /* 0x0005e20000100800 */
[----:B------:R-:W-:Y:S01]  /*3b30*/  IADD3 R216, P0, PT, R6, R169, RZ ;  /* 0x000000a906d87210 */ /* 0x000fe20007f1e0ff */
[----:B------:R-:W-:Y:S01]  /*3b40*/  IMAD.MOV.U32 R136, RZ, RZ, R208 ;  /* 0x000000ffff887224 */ /* 0x000fe200078e00d0 */
[----:B0-----:R-:W-:Y:S01]  /*3b50*/  LEA R130, P4, R252, UR16, 0x8 ;  /* 0x00000010fc827c11 */ /* 0x001fe2000f8840ff */
[----:B------:R-:W-:Y:S01]  /*3b60*/  IMAD.X R223, RZ, RZ, R22, P6 ;  /* 0x000000ffffdf7224 */ /* 0x000fe200030e0616 */
[----:B-1----:R-:W-:Y:S01]  /*3b70*/  LEA R252, P3, R3, UR6, 0x8 ;  /* 0x0000000603fc7c11 */ /* 0x002fe2000f8640ff */
[----:B------:R-:W-:Y:S01]  /*3b80*/  IMAD.X R221, RZ, RZ, R20, P5 ;  /* 0x000000ffffdd7224 */ /* 0x000fe200028e0614 */
[C---:B------:R-:W-:Y:S01]  /*3b90*/  IADD3 R214, P6, PT, R6.reuse, R141, RZ ;  /* 0x0000008d06d67210 */ /* 0x040fe20007fde0ff */
[----:B------:R-:W-:Y:S01]  /*3ba0*/  IMAD.X R219, RZ, RZ, R21, P2 ;  /* 0x000000ffffdb7224 */ /* 0x000fe200010e0615 */
[C---:B------:R-:W-:Y:S01]  /*3bb0*/  IADD3 R212, P5, PT, R6.reuse, R170, RZ ;  /* 0x000000aa06d47210 */ /* 0x040fe20007fbe0ff */
[----:B--2---:R-:W-:Y:S01]  /*3bc0*/  IMAD.MOV.U32 R3, RZ, RZ, R210 ;  /* 0x000000ffff037224 */ /* 0x004fe200078e00d2 */
[C---:B------:R-:W-:Y:S01]  /*3bd0*/  IADD3 R210, P2, PT, R6.reuse, R142, RZ ;  /* 0x0000008e06d27210 */ /* 0x040fe20007f5e0ff */
[----:B------:R-:W-:Y:S01]  /*3be0*/  IMAD.X R217, RZ, RZ, R19, P0 ;  /* 0x000000ffffd97224 */ /* 0x000fe200000e0613 */
[----:B------:R-:W-:Y:S01]  /*3bf0*/  IADD3 R208, P0, PT, R6, R171, RZ ;  /* 0x000000ab06d07210 */ /* 0x000fe20007f1e0ff */
[----:B------:R0:W-:Y:S01]  /*3c00*/  STL.64 [R1+0x10], R158 ;  /* 0x0000109e01007387 */ /* 0x0001e20000100a00 */
[----:B------:R-:W-:-:S02]  /*3c10*/  IMAD.MOV.U32 R137, RZ, RZ, R209 ;  /* 0x000000ffff897224 */ /* 0x000fc400078e00d1 */
[----:B------:R-:W-:Y:S01]  /*3c20*/  IMAD.MOV.U32 R134, RZ, RZ, R206 ;  /* 0x000000ffff867224 */ /* 0x000fe200078e00ce */
[----:B------:R-:W-:Y:S01]  /*3c30*/  STL.64 [R1+0x8], R156 ;  /* 0x0000089c01007387 */ /* 0x000fe20000100a00 */
[----:B------:R-:W-:Y:S01]  /*3c40*/  IMAD.X R215, RZ, RZ, R17, P6 ;  /* 0x000000ffffd77224 */ /* 0x000fe200030e0611 */
[C---:B------:R-:W-:Y:S01]  /*3c50*/  IADD3 R206, P6, PT, R6.reuse, R143, RZ ;  /* 0x0000008f06ce7210 */ /* 0x040fe20007fde0ff */
[----:B------:R-:W-:Y:S01]  /*3c60*/  IMAD.X R213, RZ, RZ, R18, P5 ;  /* 0x000000ffffd57224 */ /* 0x000fe200028e0612 */
[----:B------:R1:W-:Y:S01]  /*3c70*/  STL.64 [R1], R154 ;  /* 0x0000009a01007387 */ /* 0x0003e20000100a00 */
[----:B------:R-:W-:Y:S01]  /*3c80*/  IMAD.X R211, RZ, RZ, R16, P2 ;  /* 0x000000ffffd37224 */ /* 0x000fe200010e0610 */
[C---:B------:R-:W-:Y:S01]  /*3c90*/  IADD3 R202, P2, PT, R6.reuse, R144, RZ ;  /* 0x0000009006ca7210 */ /* 0x040fe20007f5e0ff */
[----:B------:R-:W-:Y:S01]  /*3ca0*/  IMAD.X R209, RZ, RZ, R14, P0 ;  /* 0x000000ffffd17224 */ /* 0x000fe200000e060e */
[----:B------:R-:W-:Y:S01]  /*3cb0*/  IADD3 R200, P0, PT, R6, R173, RZ ;  /* 0x000000ad06c87210 */ /* 0x000fe20007f1e0ff */
[----:B------:R-:W-:-:S02]  /*3cc0*/  IMAD.MOV.U32 R138, RZ, RZ, R207 ;  /* 0x000000ffff8a7224 */ /* 0x000fc400078e00cf */
[----:B------:R-:W-:Y:S02]  /*3cd0*/  IMAD.MOV.U32 R135, RZ, RZ, R205 ;  /* 0x000000ffff877224 */ /* 0x000fe400078e00cd */
[----:B0-----:R-:W-:Y:S02]  /*3ce0*/  IMAD.MOV.U32 R158, RZ, RZ, R203 ;  /* 0x000000ffff9e7224 */ /* 0x001fe400078e00cb */
[----:B------:R-:W-:Y:S01]  /*3cf0*/  IMAD.X R207, RZ, RZ, R15, P6 ;  /* 0x000000ffffcf7224 */ /* 0x000fe200030e060f */
[C---:B------:R-:W-:Y:S01]  /*3d00*/  IADD3 R198, P6, PT, R6.reuse, R145, RZ ;  /* 0x0000009106c67210 */ /* 0x040fe20007fde0ff */
[----:B-1----:R-:W-:Y:S01]  /*3d10*/  IMAD.MOV.U32 R154, RZ, RZ, R204 ;  /* 0x000000ffff9a7224 */ /* 0x002fe200078e00cc */
[C---:B------:R-:W-:Y:S01]  /*3d20*/  IADD3 R204, P5, PT, R6.reuse, R172, RZ ;  /* 0x000000ac06cc7210 */ /* 0x040fe20007fbe0ff */
[----:B------:R-:W-:Y:S01]  /*3d30*/  IMAD.X R203, RZ, RZ, R11, P2 ;  /* 0x000000ffffcb7224 */ /* 0x000fe200010e060b */
[C---:B------:R-:W-:Y:S01]  /*3d40*/  IADD3 R194, P2, PT, R6.reuse, R146, RZ ;  /* 0x0000009206c27210 */ /* 0x040fe20007f5e0ff */
[----:B------:R-:W-:Y:S01]  /*3d50*/  IMAD.X R201, RZ, RZ, R12, P0 ;  /* 0x000000ffffc97224 */ /* 0x000fe200000e060c */
[C---:B------:R-:W-:Y:S01]  /*3d60*/  IADD3 R192, P0, PT, R6.reuse, R175, RZ ;  /* 0x000000af06c07210 */ /* 0x040fe20007f1e0ff */
[----:B------:R-:W-:Y:S01]  /*3d70*/  IMAD.X R205, RZ, RZ, R13, P5 ;  /* 0x000000ffffcd7224 */ /* 0x000fe200028e060d */
[----:B------:R-:W-:Y:S01]  /*3d80*/  IADD3 R196, P5, PT, R6, R174, RZ ;  /* 0x000000ae06c47210 */ /* 0x000fe20007fbe0ff */
[----:B------:R-:W-:Y:S01]  /*3d90*/  IMAD.X R199, RZ, RZ, R10, P6 ;  /* 0x000000ffffc77224 */ /* 0x000fe200030e060a */
[----:B------:R-:W-:Y:S01]  /*3da0*/  LOP3.LUT R13, R2, 0x50, RZ, 0x3c, !PT ;  /* 0x00000050020d7812 */ /* 0x000fe200078e3cff */
[----:B------:R-:W-:Y:S01]  /*3db0*/  IMAD.X R195, RZ, RZ, R9, P2 ;  /* 0x000000ffffc37224 */ /* 0x000fe200010e0609 */
[C---:B------:R-:W-:Y:S01]  /*3dc0*/  IADD3 R10, P2, PT, R6.reuse, R148, RZ ;  /* 0x00000094060a7210 */ /* 0x040fe20007f5e0ff */
[----:B------:R-:W-:Y:S01]  /*3dd0*/  IMAD.X R197, RZ, RZ, R8, P5 ;  /* 0x000000ffffc57224 */ /* 0x000fe200028e0608 */
[C---:B------:R-:W-:Y:S01]  /*3de0*/  IADD3 R188, P5, PT, R6.reuse, R176, RZ ;  /* 0x000000b006bc7210 */ /* 0x040fe20007fbe0ff */
[----:B------:R-:W-:Y:S01]  /*3df0*/  IMAD.X R193, RZ, RZ, R7, P0 ;  /* 0x000000ffffc17224 */ /* 0x000fe200000e0607 */
[----:B------:R-:W-:-:S02]  /*3e00*/  IADD3 R166, P0, PT, R6, R166, RZ ;  /* 0x000000a606a67210 */ /* 0x000fc40007f1e0ff */
[C---:B------:R-:W-:Y:S01]  /*3e10*/  LOP3.LUT R17, R2.reuse, 0x60, RZ, 0x3c, !PT ;  /* 0x0000006002117812 */ /* 0x040fe200078e3cff */
[----:B------:R-:W-:Y:S01]  /*3e20*/  STS.128 [R13+UR21], R24 ;  /* 0x000000180d007988 */ /* 0x000fe20008000c15 */
[----:B------:R-:W-:Y:S01]  /*3e30*/  LOP3.LUT R7, R2, 0x70, RZ, 0x3c, !PT ;  /* 0x0000007002077812 */ /* 0x000fe200078e3cff */
[----:B------:R-:W-:Y:S01]  /*3e40*/  IMAD.X R189, RZ, RZ, R5, P5 ;  /* 0x000000ffffbd7224 */ /* 0x000fe200028e0605 */
[C---:B------:R-:W-:Y:S01]  /*3e50*/  IADD3 R190, P6, PT, R6.reuse, R147, RZ ;  /* 0x0000009306be7210 */ /* 0x040fe20007fde0ff */
[----:B------:R-:W-:Y:S01]  /*3e60*/  IMAD.X R11, RZ, RZ, R177, P2 ;  /* 0x000000ffff0b7224 */ /* 0x000fe200010e06b1 */
[----:B------:R-:W-:Y:S01]  /*3e70*/  STS.128 [R17+UR21], R28 ;  /* 0x0000001c11007988 */ /* 0x000fe20008000c15 */
[----:B------:R-:W-:Y:S01]  /*3e80*/  IMAD.X R167, RZ, RZ, R158, P0 ;  /* 0x000000ffffa77224 */ /* 0x000fe200000e069e */
[C---:B------:R-:W-:Y:S01]  /*3e90*/  IADD3 R162, P5, PT, R6.reuse, R162, RZ ;  /* 0x000000a206a27210 */ /* 0x040fe20007fbe0ff */
[----:B------:R-:W-:Y:S01]  /*3ea0*/  IMAD.X R191, RZ, RZ, R4, P6 ;  /* 0x000000ffffbf7224 */ /* 0x000fe200030e0604 */
[C---:B------:R-:W-:Y:S01]  /*3eb0*/  IADD3 R140, P2, PT, R6.reuse, R140, RZ ;  /* 0x0000008c068c7210 */ /* 0x040fe20007f5e0ff */
[----:B------:R-:W-:Y:S01]  /*3ec0*/  STS.128 [R7+UR21], R32 ;  /* 0x0000002007007988 */ /* 0x000fe20008000c15 */
[----:B------:R-:W-:Y:S01]  /*3ed0*/  BAR.SYNC.DEFER_BLOCKING 0x0 ;  /* 0x0000000000007b1d */ /* 0x000fe20000010000 */
        /* <DEDUP_REMOVED lines=25> */
[----:B------:R-:W-:Y:S01]  /*4070*/  LDSM.16.M88.4 R180, [R0+0x100] ;  /* 0x0001000000b4783b */ /* 0x000fe20000000200 */
[----:B------:R-:W-:-:S03]  /*4080*/  IADD3 R152, P6, PT, R6, R153, RZ ;  /* 0x0000009906987210 */ /* 0x000fc60007fde0ff */
[----:B------:R-:W0:Y:S02]  /*4090*/  LDSM.16.M88.4 R184, [R0] ;  /* 0x0000000000b8783b */ /* 0x000e240000000200 */
[----:B------:R-:W-:Y:S01]  /*40a0*/  IMAD.X R153, RZ, RZ, R3, P6 ;  /* 0x000000ffff997224 */ /* 0x000fe200030e0603 */
[C---:B------:R-:W-:Y:S01]  /*40b0*/  IADD3 R4, P6, PT, R6.reuse, R110, RZ ;  /* 0x0000006e06047210 */ /* 0x040fe20007fde0ff */
[----:B------:R-:W-:Y:S04]  /*40c0*/  LDSM.16.M88.4 R176, [R0+0x200] ;  /* 0x0002000000b0783b */ /* 0x000fe80000000200 */
[----:B------:R-:W-:Y:S04]  /*40d0*/  LDSM.16.M88.4 R172, [R0+0x300] ;  /* 0x0003000000ac783b */ /* 0x000fe80000000200 */
[----:B------:R-:W-:Y:S04]  /*40e0*/  LDSM.16.M88.4 R168, [R0+0x400] ;  /* 0x0004000000a8783b */ /* 0x000fe80000000200 */
[----:B------:R-:W-:Y:S04]  /*40f0*/  LDSM.16.M88.4 R32, [R0+0x500] ;  /* 0x000500000020783b */ /* 0x000fe80000000200 */
[----:B------:R-:W-:Y:S04]  /*4100*/  LDSM.16.M88.4 R28, [R0+0x600] ;  /* 0x00060000001c783b */ /* 0x000fe80000000200 */
[----:B------:R-:W-:Y:S01]  /*4110*/  LDSM.16.M88.4 R24, [R0+0x700] ;  /* 0x000700000018783b */ /* 0x000fe20000000200 */
[----:B------:R-:W-:Y:S01]  /*4120*/  BAR.SYNC.DEFER_BLOCKING 0x0 ;  /* 0x0000000000007b1d */ /* 0x000fe20000010000 */
[----:B------:R-:W-:Y:S01]  /*4130*/  IMAD.X R149, RZ, RZ, R112, P2 ;  /* 0x000000ffff957224 */ /* 0x000fe200010e0670 */
[C---:B------:R-:W-:Y:S01]  /*4140*/  IADD3 R144, P2, PT, R6.reuse, R113, RZ ;  /* 0x0000007106907210 */ /* 0x040fe20007f5e0ff */
[----:B------:R-:W-:Y:S01]  /*4150*/  IMAD.X R5, RZ, RZ, R115, P6 ;  /* 0x000000ffff057224 */ /* 0x000fe200030e0673 */
[----:B------:R-:W-:Y:S01]  /*4160*/  IADD3 R138, P6, PT, R6, R116, RZ ;  /* 0x00000074068a7210 */ /* 0x000fe20007fde0ff */
[----:B------:R-:W-:-:S02]  /*4170*/  IMAD.X R137, RZ, RZ, R123, P5 ;  /* 0x000000ffff897224 */ /* 0x000fc400028e067b */
        /* <DEDUP_REMOVED lines=12> */
[----:B------:R-:W2:Y:S01]  /*4240*/  LDL.LU R110, [R1+0x88] ;  /* 0x00008800016e7983 */ /* 0x000ea20000300800 */
[----:B------:R-:W-:-:S02]  /*4250*/  IADD3 R6, P5, PT, R6, R252, RZ ;  /* 0x000000fc06067210 */ /* 0x000fc40007fbe0ff */
[C---:B------:R-:W-:Y:S01]  /*4260*/  LOP3.LUT R3, R2.reuse, 0x20, RZ, 0x3c, !PT ;  /* 0x0000002002037812 */ /* 0x040fe200078e3cff */
[----:B------:R-:W2:Y:S01]  /*4270*/  LDL.LU R111, [R1+0x84] ;  /* 0x00008400016f7983 */ /* 0x000ea20000300800 */
[----:B------:R-:W-:-:S03]  /*4280*/  LOP3.LUT R252, R2, 0x30, RZ, 0x3c, !PT ;  /* 0x0000003002fc7812 */ /* 0x000fc600078e3cff */
[----:B------:R1:W-:Y:S01]  /*4290*/  STS.128 [R2+UR21], R68 ;  /* 0x0000004402007988 */ /* 0x0003e20008000c15 */
[----:B------:R-:W-:-:S03]  /*42a0*/  LOP3.LUT R9, R2, 0x40, RZ, 0x3c, !PT ;  /* 0x0000004002097812 */ /* 0x000fc600078e3cff */
[----:B------:R-:W3:Y:S04]  /*42b0*/  LDL.LU R112, [R1+0x80] ;  /* 0x0000800001707983 */ /* 0x000ee80000300800 */
[----:B------:R-:W3:Y:S04]  /*42c0*/  LDL.LU R113, [R1+0x7c] ;  /* 0x00007c0001717983 */ /* 0x000ee80000300800 */
[----:B------:R-:W3:Y:S01]  /*42d0*/  LDL.LU R114, [R1+0x78] ;  /* 0x0000780001727983 */ /* 0x000ee20000300800 */
[----:B-1----:R-:W-:-:S03]  /*42e0*/  LOP3.LUT R71, R2, 0x10, RZ, 0x3c, !PT ;  /* 0x0000001002477812 */ /* 0x002fc600078e3cff */
[----:B------:R-:W3:Y:S04]  /*42f0*/  LDL.LU R115, [R1+0x74] ;  /* 0x0000740001737983 */ /* 0x000ee80000300800 */
[----:B------:R-:W-:Y:S04]  /*4300*/  STS.128 [R71+UR21], R72 ;  /* 0x0000004847007988 */ /* 0x000fe80008000c15 */
[----:B------:R-:W-:Y:S04]  /*4310*/  STS.128 [R3+UR21], R76 ;  /* 0x0000004c03007988 */ /* 0x000fe80008000c15 */
[----:B------:R-:W-:Y:S04]  /*4320*/  STS.128 [R252+UR21], R80 ;  /* 0x00000050fc007988 */ /* 0x000fe80008000c15 */
[----:B------:R-:W-:Y:S04]  /*4330*/  STS.128 [R9+UR21], R84 ;  /* 0x0000005409007988 */ /* 0x000fe80008000c15 */
[----:B------:R-:W-:Y:S04]  /*4340*/  STS.128 [R13+UR21], R88 ;  /* 0x000000580d007988 */ /* 0x000fe80008000c15 */
[----:B------:R-:W-:Y:S04]  /*4350*/  STS.128 [R17+UR21], R92 ;  /* 0x0000005c11007988 */ /* 0x000fe80008000c15 */
[----:B------:R-:W-:Y:S01]  /*4360*/  STS.128 [R7+UR21], R96 ;  /* 0x0000006007007988 */ /* 0x000fe20008000c15 */
[----:B------:R-:W-:Y:S06]  /*4370*/  BAR.SYNC.DEFER_BLOCKING 0x0 ;  /* 0x0000000000007b1d */ /* 0x000fec0000010000 */
[----:B------:R-:W4:Y:S04]  /*4380*/  LDL.LU R116, [R1+0x70] ;  /* 0x0000700001747983 */ /* 0x000f280000300800 */
[----:B------:R-:W4:Y:S04]  /*4390*/  LDL.LU R117, [R1+0x6c] ;  /* 0x00006c0001757983 */ /* 0x000f280000300800 */
[----:B------:R-:W4:Y:S04]  /*43a0*/  LDL.LU R118, [R1+0x68] ;  /* 0x0000680001767983 */ /* 0x000f280000300800 */
[----:B------:R-:W4:Y:S04]  /*43b0*/  LDL.LU R119, [R1+0x64] ;  /* 0x0000640001777983 */ /* 0x000f280000300800 */
[----:B------:R-:W-:Y:S04]  /*43c0*/  LDSM.16.M88.4 R96, [R0] ;  /* 0x000000000060783b */ /* 0x000fe80000000200 */
[----:B------:R-:W-:Y:S04]  /*43d0*/  LDSM.16.M88.4 R88, [R0+0x100] ;  /* 0x000100000058783b */ /* 0x000fe80000000200 */
[----:B------:R-:W-:Y:S04]  /*43e0*/  LDSM.16.M88.4 R80, [R0+0x200] ;  /* 0x000200000050783b */ /* 0x000fe80000000200 */
[----:B------:R-:W-:Y:S04]  /*43f0*/  LDSM.16.M88.4 R72, [R0+0x300] ;  /* 0x000300000048783b */ /* 0x000fe80000000200 */
[----:B------:R-:W-:Y:S04]  /*4400*/  LDSM.16.M88.4 R92, [R0+0x400] ;  /* 0x00040000005c783b */ /* 0x000fe80000000200 */
[----:B------:R-:W-:Y:S04]  /*4410*/  LDSM.16.M88.4 R84, [R0+0x500] ;  /* 0x000500000054783b */ /* 0x000fe80000000200 */
[----:B------:R-:W-:Y:S04]  /*4420*/  LDSM.16.M88.4 R76, [R0+0x600] ;  /* 0x00060000004c783b */ /* 0x000fe80000000200 */
[----:B------:R-:W-:Y:S01]  /*4430*/  LDSM.16.M88.4 R68, [R0+0x700] ;  /* 0x000700000044783b */ /* 0x000fe20000000200 */
[----:B------:R-:W-:Y:S06]  /*4440*/  BAR.SYNC.DEFER_BLOCKING 0x0 ;  /* 0x0000000000007b1d */ /* 0x000fec0000010000 */
[----:B------:R-:W5:Y:S04]  /*4450*/  LDL.LU R120, [R1+0x60] ;  /* 0x0000600001787983 */ /* 0x000f680000300800 */
[----:B------:R-:W5:Y:S04]  /*4460*/  LDL.LU R121, [R1+0x5c] ;  /* 0x00005c0001797983 */ /* 0x000f680000300800 */
[----:B------:R-:W5:Y:S04]  /*4470*/  LDL.LU R122, [R1+0x58] ;  /* 0x00005800017a7983 */ /* 0x000f680000300800 */
[----:B------:R-:W5:Y:S04]  /*4480*/  LDL.LU R123, [R1+0x54] ;  /* 0x00005400017b7983 */ /* 0x000f680000300800 */
[----:B------:R1:W-:Y:S04]  /*4490*/  STS.128 [R2+UR21], R36 ;  /* 0x0000002402007988 */ /* 0x0003e80008000c15 */
[----:B------:R-:W2:Y:S04]  /*44a0*/  LDL.LU R124, [R1+0x50] ;  /* 0x00005000017c7983 */ /* 0x000ea80000300800 */
[----:B------:R-:W2:Y:S04]  /*44b0*/  LDL.LU R125, [R1+0x4c] ;  /* 0x00004c00017d7983 */ /* 0x000ea80000300800 */
[----:B------:R-:W2:Y:S01]  /*44c0*/  LDL.LU R126, [R1+0x48] ;  /* 0x00004800017e7983 */ /* 0x000ea20000300800 */
[----:B-1----:R-:W-:-:S03]  /*44d0*/  LOP3.LUT R39, R2, 0x10, RZ, 0x3c, !PT ;  /* 0x0000001002277812 */ /* 0x002fc600078e3cff */
[----:B------:R-:W2:Y:S04]  /*44e0*/  LDL.LU R127, [R1+0x44] ;  /* 0x00004400017f7983 */ /* 0x000ea80000300800 */
        /* <DEDUP_REMOVED lines=8> */
[----:B------:R-:W2:Y:S04]  /*4570*/  LDL.LU R128, [R1+0x40] ;  /* 0x0000400001807983 */ /* 0x000ea80000300800 */
[----:B------:R-:W2:Y:S04]  /*4580*/  LDL.LU R129, [R1+0x3c] ;  /* 0x00003c0001817983 */ /* 0x000ea80000300800 */
[----:B------:R-:W2:Y:S04]  /*4590*/  LDL.LU R130, [R1+0x38] ;  /* 0x0000380001827983 */ /* 0x000ea80000300800 */
[----:B------:R-:W2:Y:S04]  /*45a0*/  LDL.LU R131, [R1+0x34] ;  /* 0x0000340001837983 */ /* 0x000ea80000300800 */
[----:B------:R-:W1:Y:S04]  /*45b0*/  LDSM.16.M88.4 R36, [R0] ;  /* 0x000000000024783b */ /* 0x000e680000000200 */
[----:B------:R-:W0:Y:S04]  /*45c0*/  LDSM.16.M88.4 R40, [R0+0x100] ;  /* 0x000100000028783b */ /* 0x000e280000000200 */
[----:B------:R-:W0:Y:S04]  /*45d0*/  LDSM.16.M88.4 R44, [R0+0x200] ;  /* 0x00020000002c783b */ /* 0x000e280000000200 */
[----:B------:R-:W0:Y:S04]  /*45e0*/  LDSM.16.M88.4 R48, [R0+0x300] ;  /* 0x000300000030783b */ /* 0x000e280000000200 */
[----:B------:R-:W0:Y:S04]  /*45f0*/  LDSM.16.M88.4 R52, [R0+0x400] ;  /* 0x000400000034783b */ /* 0x000e280000000200 */
[----:B------:R-:W0:Y:S04]  /*4600*/  LDSM.16.M88.4 R56, [R0+0x500] ;  /* 0x000500000038783b */ /* 0x000e280000000200 */
[----:B------:R-:W0:Y:S04]  /*4610*/  LDSM.16.M88.4 R60, [R0+0x600] ;  /* 0x00060000003c783b */ /* 0x000e280000000200 */
[----:B------:R-:W0:Y:S01]  /*4620*/  LDSM.16.M88.4 R64, [R0+0x700] ;  /* 0x000700000040783b */ /* 0x000e220000000200 */
[----:B------:R-:W-:Y:S06]  /*4630*/  BAR.SYNC.DEFER_BLOCKING 0x0 ;  /* 0x0000000000007b1d */ /* 0x000fec0000010000 */
[----:B------:R1:W-:Y:S04]  /*4640*/  STS.128 [R2+UR21], R100 ;  /* 0x0000006402007988 */ /* 0x0003e80008000c15 */
[----:B-1----:R-:W2:Y:S04]  /*4650*/  LDL.LU R2, [R1+0x28] ;  /* 0x0000280001027983 */ /* 0x002ea80000300800 */
[----:B------:R-:W3:Y:S04]  /*4660*/  LDL.LU.64 R100, [R1+0x8] ;  /* 0x0000080001647983 */ /* 0x000ee80000300a00 */
[----:B------:R-:W3:Y:S04]  /*4670*/  LDL.LU.64 R102, [R1] ;  /* 0x0000000001667983 */ /* 0x000ee80000300a00 */
[----:B--2---:R1:W-:Y:S04]  /*4680*/  STS.128 [R2+UR21], R104 ;  /* 0x0000006802007988 */ /* 0x0043e80008000c15 */
[----:B-1----:R-:W0:Y:S04]  /*4690*/  LDL.LU.64 R104, [R1+0x18] ;  /* 0x0000180001687983 */ /* 0x002e280000300a00 */
[----:B------:R-:W2:Y:S04]  /*46a0*/  LDL.LU.64 R106, [R1+0x10] ;  /* 0x00001000016a7983 */ /* 0x000ea80000300a00 */
[----:B------:R1:W-:Y:S04]  /*46b0*/  STS.128 [R3+UR21], R108 ;  /* 0x0000006c03007988 */ /* 0x0003e80008000c15 */
[----:B---3--:R3:W-:Y:S04]  /*46c0*/  STS.128 [R252+UR21], R112 ;  /* 0x00000070fc007988 */ /* 0x0087e80008000c15 */
[----:B----4-:R-:W-:Y:S04]  /*46d0*/  STS.128 [R9+UR21], R116 ;  /* 0x0000007409007988 */ /* 0x010fe80008000c15 */
[----:B-1----:R-:W4:Y:S04]  /*46e0*/  LDL.LU R3, [R1+0x30] ;  /* 0x0000300001037983 */ /* 0x002f280000300800 */
[----:B---3--:R-:W3:Y:S04]  /*46f0*/  LDL.LU R252, [R1+0x2c] ;  /* 0x00002c0001fc7983 */ /* 0x008ee80000300800 */
[----:B-----5:R-:W-:Y:S04]  /*4700*/  STS.128 [R13+UR21], R120 ;  /* 0x000000780d007988 */ /* 0x020fe80008000c15 */
[----:B------:R1:W-:Y:S04]  /*4710*/  STS.128 [R17+UR21], R124 ;  /* 0x0000007c11007988 */ /* 0x0003e80008000c15 */
[----:B------:R-:W-:Y:S01]  /*4720*/  STS.128 [R7+UR21], R128 ;  /* 0x0000008007007988 */ /* 0x000fe20008000c15 */
[----:B------:R-:W-:Y:S06]  /*4730*/  BAR.SYNC.DEFER_BLOCKING 0x0 ;  /* 0x0000000000007b1d */ /* 0x000fec0000010000 */
[----:B-1----:R-:W5:Y:S04]  /*4740*/  LDL.LU R17, [R1+0x20] ;  /* 0x0000200001117983 */ /* 0x002f680000300800 */
[----:B------:R-:W3:Y:S04]  /*4750*/  LDL.LU R13, [R1+0x24] ;  /* 0x00002400010d7983 */ /* 0x000ee80000300800 */
[----:B0-----:R-:W-:Y:S04]  /*4760*/  STG.E desc[UR24][R104.64], R184 ;  /* 0x000000b868007986 */ /* 0x001fe8000c101918 */
[----:B------:R-:W-:Y:S04]  /*4770*/  STG.E desc[UR24][R104.64+0x80], R36 ;  /* 0x0000802468007986 */ /* 0x000fe8000c101918 */
[----:B--2---:R-:W-:Y:S04]  /*4780*/  STG.E desc[UR24][R106.64], R185 ;  /* 0x000000b96a007986 */ /* 0x004fe8000c101918 */
[----:B------:R-:W-:Y:S04]  /*4790*/  STG.E desc[UR24][R106.64+0x80], R37 ;  /* 0x000080256a007986 */ /* 0x000fe8000c101918 */
        /* <DEDUP_REMOVED lines=30> */
[----:B------:R-:W0:Y:S04]  /*4980*/  LDSM.16.M88.4 R36, [R0] ;  /* 0x000000000024783b */ /* 0x000e280000000200 */
        /* <DEDUP_REMOVED lines=8> */
[----:B------:R-:W1:Y:S04]  /*4a10*/  LDSM.16.M88.4 R40, [R0+0x100] ;  /* 0x000100000028783b */ /* 0x000e680000000200 */
[----:B------:R-:W-:Y:S04]  /*4a20*/  STG.E desc[UR24][R216.64], R33 ;  /* 0x00000021d8007986 */ /* 0x000fe8000c101918 */
[----:B------:R-:W-:Y:S04]  /*4a30*/  STG.E desc[UR24][R216.64+0x80], R57 ;  /* 0x00008039d8007986 */ /* 0x000fe8000c101918 */
[----:B------:R-:W-:Y:S04]  /*4a40*/  STG.E desc[UR24][R214.64], R34 ;  /* 0x00000022d6007986 */ /* 0x000fe8000c101918 */
[----:B------:R-:W-:Y:S04]  /*4a50*/  STG.E desc[UR24][R214.64+0x80], R58 ;  /* 0x0000803ad6007986 */ /* 0x000fe8000c101918 */
[----:B------:R-:W-:Y:S04]  /*4a60*/  STG.E desc[UR24][R212.64], R35 ;  /* 0x00000023d4007986 */ /* 0x000fe8000c101918 */
[----:B------:R-:W2:Y:S04]  /*4a70*/  LDSM.16.M88.4 R32, [R0+0x200] ;  /* 0x000200000020783b */ /* 0x000ea80000000200 */
        /* <DEDUP_REMOVED lines=17> */
[----:B------:R-:W-:Y:S04]  /*4b90*/  STG.E desc[UR24][R196.64+0x80], R67 ;  /* 0x00008043c4007986 */ /* 0x000fe8000c101918 */
[----:B------:R-:W-:Y:S04]  /*4ba0*/  STG.E desc[UR24][R194.64], R96 ;  /* 0x00000060c2007986 */ /* 0x000fe8000c101918 */
[----:B0-----:R-:W-:Y:S04]  /*4bb0*/  STG.E desc[UR24][R194.64+0x80], R36 ;  /* 0x00008024c2007986 */ /* 0x001fe8000c101918 */
[----:B------:R-:W0:Y:S04]  /*4bc0*/  LDSM.16.M88.4 R24, [R0+0x400] ;  /* 0x000400000018783b */ /* 0x000e280000000200 */
[----:B------:R-:W-:Y:S04]  /*4bd0*/  STG.E desc[UR24][R192.64], R97 ;  /* 0x00000061c0007986 */ /* 0x000fe8000c101918 */
[----:B------:R-:W-:Y:S04]  /*4be0*/  STG.E desc[UR24][R192.64+0x80], R37 ;  /* 0x00008025c0007986 */ /* 0x000fe8000c101918 */
[----:B------:R-:W-:Y:S04]  /*4bf0*/  STG.E desc[UR24][R190.64], R98 ;  /* 0x00000062be007986 */ /* 0x000fe8000c101918 */
[----:B------:R-:W-:Y:S04]  /*4c00*/  STG.E desc[UR24][R190.64+0x80], R38 ;  /* 0x00008026be007986 */ /* 0x000fe8000c101918 */
[----:B------:R-:W-:Y:S04]  /*4c10*/  STG.E desc[UR24][R188.64], R99 ;  /* 0x00000063bc007986 */ /* 0x000fe8000c101918 */
[----:B------:R-:W-:Y:S04]  /*4c20*/  STG.E desc[UR24][R188.64+0x80], R39 ;  /* 0x00008027bc007986 */ /* 0x000fe8000c101918 */
[----:B------:R-:W-:Y:S04]  /*4c30*/  STG.E desc[UR24][R10.64], R88 ;  /* 0x000000580a007986 */ /* 0x000fe8000c101918 */
[----:B-1----:R-:W-:Y:S04]  /*4c40*/  STG.E desc[UR24][R10.64+0x80], R40 ;  /* 0x000080280a007986 */ /* 0x002fe8000c101918 */
        /* <DEDUP_REMOVED lines=8> */
[----:B--2---:R-:W-:Y:S04]  /*4cd0*/  STG.E desc[UR24][R140.64+0x80], R32 ;  /* 0x000080208c007986 */ /* 0x004fe8000c101918 */
[----:B------:R-:W2:Y:S04]  /*4ce0*/  LDSM.16.M88.4 R36, [R0+0x600] ;  /* 0x000600000024783b */ /* 0x000ea80000000200 */
[----:B------:R-:W-:Y:S04]  /*4cf0*/  STG.E desc[UR24][R160.64], R81 ;  /* 0x00000051a0007986 */ /* 0x000fe8000c101918 */
[----:B------:R-:W-:Y:S04]  /*4d00*/  STG.E desc[UR24][R160.64+0x80], R33 ;  /* 0x00008021a0007986 */ /* 0x000fe8000c101918 */
[----:B------:R-:W-:Y:S04]  /*4d10*/  STG.E desc[UR24][R158.64], R82 ;  /* 0x000000529e007986 */ /* 0x000fe8000c101918 */
[----:B------:R-:W-:Y:S04]  /*4d20*/  STG.E desc[UR24][R158.64+0x80], R34 ;  /* 0x000080229e007986 */ /* 0x000fe8000c101918 */
[----:B------:R-:W-:Y:S04]  /*4d30*/  STG.E desc[UR24][R156.64+0x80], R35 ;  /* 0x000080239c007986 */ /* 0x000fe8000c101918 */
[----:B------:R-:W0:Y:S04]  /*4d40*/  LDSM.16.M88.4 R32, [R0+0x700] ;  /* 0x000700000020783b */ /* 0x000e280000000200 */
[----:B------:R0:W-:Y:S01]  /*4d50*/  STG.E desc[UR24][R156.64], R83 ;  /* 0x000000539c007986 */ /* 0x0001e2000c101918 */
[----:B---3--:R-:W-:-:S03]  /*4d60*/  IMAD.SHL.U32 R252, R252, 0x40, RZ ;  /* 0x00000040fcfc7824 */ /* 0x008fc600078e00ff */
[----:B------:R3:W-:Y:S04]  /*4d70*/  STG.E desc[UR24][R22.64], R72 ;  /* 0x0000004816007986 */ /* 0x0007e8000c101918 */
[----:B------:R3:W-:Y:S01]  /*4d80*/  STG.E desc[UR24][R22.64+0x80], R28 ;  /* 0x0000801c16007986 */ /* 0x0007e2000c101918 */
[----:B----4-:R-:W-:-:S03]  /*4d90*/  IMAD.SHL.U32 R3, R3, 0x40, RZ ;  /* 0x0000004003037824 */ /* 0x010fc600078e00ff */
[----:B------:R3:W-:Y:S04]  /*4da0*/  STG.E desc[UR24][R154.64], R73 ;  /* 0x000000499a007986 */ /* 0x0007e8000c101918 */
[----:B------:R3:W-:Y:S04]  /*4db0*/  STG.E desc[UR24][R154.64+0x80], R29 ;  /* 0x0000801d9a007986 */ /* 0x0007e8000c101918 */
[----:B------:R3:W-:Y:S04]  /*4dc0*/  STG.E desc[UR24][R152.64], R74 ;  /* 0x0000004a98007986 */ /* 0x0007e8000c101918 */
[----:B------:R3:W-:Y:S04]  /*4dd0*/  STG.E desc[UR24][R152.64+0x80], R30 ;  /* 0x0000801e98007986 */ /* 0x0007e8000c101918 */
[----:B------:R3:W-:Y:S04]  /*4de0*/  STG.E desc[UR24][R150.64], R75 ;  /* 0x0000004b96007986 */ /* 0x0007e8000c101918 */
[----:B------:R3:W-:Y:S04]  /*4df0*/  STG.E desc[UR24][R150.64+0x80], R31 ;  /* 0x0000801f96007986 */ /* 0x0007e8000c101918 */
[----:B------:R3:W-:Y:S04]  /*4e00*/  STG.E desc[UR24][R148.64], R92 ;  /* 0x0000005c94007986 */ /* 0x0007e8000c101918 */
[----:B0-----:R3:W-:Y:S01]  /*4e10*/  STG.E desc[UR24][R148.64+0x80], R24 ;  /* 0x0000801894007986 */ /* 0x0017e2000c101918 */
[----:B------:R-:W-:-:S03]  /*4e20*/  LEA.HI.X R252, R252, UR17, RZ, 0x2, P4 ;  /* 0x00000011fcfc7c11 */ /* 0x000fc6000a0f14ff */
[----:B------:R3:W-:Y:S04]  /*4e30*/  STG.E desc[UR24][R14.64], R93 ;  /* 0x0000005d0e007986 */ /* 0x0007e8000c101918 */
[----:B------:R3:W-:Y:S01]  /*4e40*/  STG.E desc[UR24][R14.64+0x80], R25 ;  /* 0x000080190e007986 */ /* 0x0007e2000c101918 */
[----:B------:R-:W-:-:S03]  /*4e50*/  LEA.HI.X R3, R3, UR7, RZ, 0x2, P3 ;  /* 0x0000000703037c11 */ /* 0x000fc600098f14ff */
[----:B------:R3:W-:Y:S04]  /*4e60*/  STG.E desc[UR24][R4.64], R94 ;  /* 0x0000005e04007986 */ /* 0x0007e8000c101918 */
[----:B------:R3:W-:Y:S04]  /*4e70*/  STG.E desc[UR24][R4.64+0x80], R26 ;  /* 0x0000801a04007986 */ /* 0x0007e8000c101918 */
[----:B------:R3:W-:Y:S04]  /*4e80*/  STG.E desc[UR24][R146.64], R95 ;  /* 0x0000005f92007986 */ /* 0x0007e8000c101918 */
[----:B------:R3:W-:Y:S01]  /*4e90*/  STG.E desc[UR24][R146.64+0x80], R27 ;  /* 0x0000801b92007986 */ /* 0x0007e2000c101918 */
[----:B-----5:R-:W-:-:S03]  /*4ea0*/  IMAD.X R17, RZ, RZ, R17, P2 ;  /* 0x000000ffff117224 */ /* 0x020fc600010e0611 */
[----:B------:R3:W-:Y:S04]  /*4eb0*/  STG.E desc[UR24][R144.64], R84 ;  /* 0x0000005490007986 */ /* 0x0007e8000c101918 */
[----:B-1----:R3:W-:Y:S01]  /*4ec0*/  STG.E desc[UR24][R144.64+0x80], R44 ;  /* 0x0000802c90007986 */ /* 0x0027e2000c101918 */
[----:B------:R-:W-:-:S03]  /*4ed0*/  IMAD.X R13, RZ, RZ, R13, P0 ;  /* 0x000000ffff0d7224 */ /* 0x000fc600000e060d */
[----:B------:R3:W-:Y:S04]  /*4ee0*/  STG.E desc[UR24][R142.64], R85 ;  /* 0x000000558e007986 */ /* 0x0007e8000c101918 */
[----:B------:R3:W-:Y:S01]  /*4ef0*/  STG.E desc[UR24][R142.64+0x80], R45 ;  /* 0x0000802d8e007986 */ /* 0x0007e2000c101918 */
[----:B------:R-:W-:-:S03]  /*4f00*/  IMAD.X R9, RZ, RZ, R252, P6 ;  /* 0x000000ffff097224 */ /* 0x000fc600030e06fc */
[----:B------:R3:W-:Y:S04]  /*4f10*/  STG.E desc[UR24][R138.64], R86 ;  /* 0x000000568a007986 */ /* 0x0007e8000c101918 */
[----:B------:R3:W-:Y:S01]  /*4f20*/  STG.E desc[UR24][R138.64+0x80], R46 ;  /* 0x0000802e8a007986 */ /* 0x0007e2000c101918 */
[----:B------:R-:W-:-:S03]  /*4f30*/  IMAD.X R7, RZ, RZ, R3, P5 ;  /* 0x000000ffff077224 */ /* 0x000fc600028e0603 */
[----:B------:R3:W-:Y:S04]  /*4f40*/  STG.E desc[UR24][R136.64], R87 ;  /* 0x0000005788007986 */ /* 0x0007e8000c101918 */
[----:B------:R3:W-:Y:S04]  /*4f50*/  STG.E desc[UR24][R136.64+0x80], R47 ;  /* 0x0000802f88007986 */ /* 0x0007e8000c101918 */
[----:B------:R3:W-:Y:S04]  /*4f60*/  STG.E desc[UR24][R134.64], R76 ;  /* 0x0000004c86007986 */ /* 0x0007e8000c101918 */
[----:B--2---:R3:W-:Y:S04]  /*4f70*/  STG.E desc[UR24][R134.64+0x80], R36 ;  /* 0x0000802486007986 */ /* 0x0047e8000c101918 */
[----:B------:R3:W-:Y:S04]  /*4f80*/  STG.E desc[UR24][R132.64], R77 ;  /* 0x0000004d84007986 */ /* 0x0007e8000c101918 */
        /* <DEDUP_REMOVED lines=12> */
[----:B------:R3:W-:Y:S01]  /*5050*/  STG.E desc[UR24][R6.64+0x80], R35 ;  /* 0x0000802306007986 */ /* 0x0007e2000c101918 */
[----:B------:R-:W-:Y:S06]  /*5060*/  BAR.SYNC.DEFER_BLOCKING 0x0 ;  /* 0x0000000000007b1d */ /* 0x000fec0000010000 */
[----:B------:R-:W-:Y:S05]  /*5070*/  @P1 BRA `(.L_x_8) ;  /* 0x00000000009c1947 */ /* 0x000fea0003800000 */
[----:B------:R-:W-:Y:S01]  /*5080*/  NOP ;  /* 0x0000000000007918 */ /* 0x000fe20000000000 */
[----:B------:R-:W-:Y:S01]  /*5090*/  UMOV UR4, 0x50 ;  /* 0x0000005000047882 */ /* 0x000fe20000000000 */
[----:B------:R-:W-:Y:S01]  /*50a0*/  IMAD.U32 R0, RZ, RZ, UR26 ;  /* 0x0000001aff007e24 */ /* 0x000fe2000f8e00ff */
[----:B------:R-:W-:Y:S01]  /*50b0*/  ULEA UR20, UR20, UR4, 0x18 ;  /* 0x0000000414147291 */ /* 0x000fe2000f8ec0ff */
[----:B------:R-:W-:Y:S02]  /*50c0*/  IMAD.MOV.U32 R3, RZ, RZ, 0xf ;  /* 0x0000000fff037424 */ /* 0x000fe400078e00ff */
[----:B---3--:R-:W-:Y:S01]  /*50d0*/  IMAD.MOV.U32 R7, RZ, RZ, 0x1 ;  /* 0x00000001ff077424 */ /* 0x008fe200078e00ff */
[----:B------:R-:W-:-:S04]  /*50e0*/  LOP3.LUT R0, R0, 0xffff, RZ, 0xc0, !PT ;  /* 0x0000ffff00007812 */ /* 0x000fc800078ec0ff */
[----:B------:R-:W-:Y:S01]  /*50f0*/  SHF.R.U32.HI R0, RZ, 0x5, R0 ;  /* 0x00000005ff007819 */ /* 0x000fe20000011600 */
[----:B------:R-:W0:Y:S04]  /*5100*/  LDS R5, [UR20] ;  /* 0x00000014ff057984 */ /* 0x000e280008000800 */
[----:B------:R-:W-:Y:S01]  /*5110*/  VIADD R2, R0, 0x10 ;  /* 0x0000001000027836 */ /* 0x000fe20000000000 */
[----:B------:R-:W-:-:S04]  /*5120*/  SHF.L.U32 R0, R3, R0, RZ ;  /* 0x0000000003007219 */ /* 0x000fc800000006ff */
[----:B------:R-:W-:-:S04]  /*5130*/  SHF.L.U32 R3, R7, R2, RZ ;  /* 0x0000000207037219 */ /* 0x000fc800000006ff */
[----:B------:R-:W-:-:S04]  /*5140*/  LOP3.LUT R0, R3, R0, RZ, 0xfc, !PT ;  /* 0x0000000003007212 */ /* 0x000fc800078efcff */
[C---:B------:R-:W-:Y:S02]  /*5150*/  LOP3.LUT R2, R0.reuse, 0xffff, RZ, 0xc0, !PT ;  /* 0x0000ffff00027812 */ /* 0x040fe400078ec0ff */
[----:B0-----:R-:W-:-:S04]  /*5160*/  LOP3.LUT R3, R0, 0xffff, R5, 0x80, !PT ;  /* 0x0000ffff00037812 */ /* 0x001fc800078e8005 */
[----:B------:R-:W-:-:S13]  /*5170*/  ISETP.NE.AND P0, PT, R3, R2, PT ;  /* 0x000000020300720c */ /* 0x000fda0003f05270 */
[----:B------:R-:W-:Y:S05]  /*5180*/  @P0 BRA `(.L_x_9) ;  /* 0x0000000000500947 */ /* 0x000fea0003800000 */
[----:B------:R-:W-:Y:S02]  /*5190*/  SHF.R.U32.HI R5, RZ, 0x10, R5 ;  /* 0x00000010ff057819 */ /* 0x000fe40000011605 */
[----:B------:R-:W-:-:S04]  /*51a0*/  SHF.R.U32.HI R2, RZ, 0x10, R0 ;  /* 0x00000010ff027819 */ /* 0x000fc80000011600 */
[----:B------:R-:W-:-:S04]  /*51b0*/  LOP3.LUT R5, R5, R2, RZ, 0xc0, !PT ;  /* 0x0000000205057212 */ /* 0x000fc800078ec0ff */
[----:B------:R-:W-:-:S13]  /*51c0*/  ISETP.NE.AND P0, PT, R5, R2, PT ;  /* 0x000000020500720c */ /* 0x000fda0003f05270 */
[----:B------:R-:W-:Y:S05]  /*51d0*/  @P0 BRA `(.L_x_10) ;  /* 0x0000000000300947 */ /* 0x000fea0003800000 */
[----:B------:R-:W-:Y:S01]  /*51e0*/  R2UR UR4, R0 ;  /* 0x00000000000472ca */ /* 0x000fe200000e0000 */
[----:B------:R-:W-:Y:S01]  /*51f0*/  VOTEU.ANY UR5, UPT, PT ;  /* 0x0000000000057886 */ /* 0x000fe200038e0100 */
[----:B------:R-:W0:Y:S01]  /*5200*/  S2R R0, SR_LANEID ;  /* 0x0000000000007919 */ /* 0x000e220000000000 */
[----:B------:R-:W-:-:S10]  /*5210*/  UFLO.U32 UR5, UR5 ;  /* 0x00000005000572bd */ /* 0x000fd400080e0000 */
[----:B------:R-:W-:-:S06]  /*5220*/  ULOP3.LUT UR4, URZ, UR4, URZ, 0x33, !UPT ;  /* 0x00000004ff047292 */ /* 0x000fcc000f8e33ff */
[----:B------:R-:W-:-:S04]  /*5230*/  IMAD.U32 R2, RZ, RZ, UR4 ;  /* 0x00000004ff027e24 */ /* 0x000fc8000f8e00ff */
[----:B------:R-:W1:Y:S02]  /*5240*/  REDUX UR6, R2 ;  /* 0x00000000020673c4 */ /* 0x000e640000000000 */
[----:B------:R2:W-:Y:S01]  /*5250*/  UTCATOMSWS.AND URZ, UR4 ;  /* 0x0000000400ff79e3 */ /* 0x0005e20008000000 */
[----:B0-----:R-:W-:Y:S01]  /*5260*/  ISETP.EQ.U32.AND P0, PT, R0, UR5, PT ;  /* 0x0000000500007c0c */ /* 0x001fe2000bf02070 */
[----:B-1----:R-:W-:-:S12]  /*5270*/  IMAD.U32 R0, RZ, RZ, UR6 ;  /* 0x00000006ff007e24 */ /* 0x002fd8000f8e00ff */
[----:B------:R2:W-:Y:S01]  /*5280*/  @P0 ATOMS.AND RZ, [UR20], R0 ;  /* 0x00000000ffff098c */ /* 0x0005e2000a800014 */
[----:B------:R-:W-:Y:S05]  /*5290*/  BRA `(.L_x_8) ;  /* 0x0000000000147947 */ /* 0x000fea0003800000 */
.L_x_10:
[----:B------:R-:W-:-:S07]  /*52a0*/  MOV R2, 0x52c0 ;  /* 0x000052c000027802 */ /* 0x000fce0000000f00 */
[----:B------:R-:W-:Y:S05]  /*52b0*/  CALL.REL.NOINC `($__internal_0_$__cuda_sm10x_tcgen05_guardrail_trap_col_being_dealloced_not_returned_by_alloc) ;  /* 0x0000000000207944 */ /* 0x000fea0003c00000 */
[----:B------:R-:W-:Y:S05]  /*52c0*/  BRA `(.L_x_8) ;  /* 0x0000000000087947 */ /* 0x000fea0003800000 */
.L_x_9:
[----:B------:R-:W-:-:S07]  /*52d0*/  MOV R2, 0x52f0 ;  /* 0x000052f000027802 */ /* 0x000fce0000000f00 */
[----:B------:R-:W-:Y:S05]  /*52e0*/  CALL.REL.NOINC `($__internal_2_$__cuda_sm10x_tcgen05_guardrail_trap_unallocated_columns_being_dealloced) ;  /* 0x00000000002c7944 */ /* 0x000fea0003c00000 */
.L_x_8:
[----:B------:R-:W-:Y:S01]  /*52f0*/  NOP ;  /* 0x0000000000007918 */ /* 0x000fe20000000000 */
[----:B--2---:R-:W-:Y:S05]  /*5300*/  EXIT ;  /* 0x000000000000794d */ /* 0x004fea0003800000 */
.L_x_7:
[----:B------:R-:W0:Y:S02]  /*5310*/  SYNCS.PHASECHK.TRANS64.TRYWAIT P0, [UR21+0x2800], RZ ;  /* 0x002800ffff0075a7 */ /* 0x000e240008001115 */
[----:B0-----:R-:W-:Y:S05]  /*5320*/  @!P0 BRA `(.L_x_7) ;  /* 0xfffffffc00f88947 */ /* 0x001fea000383ffff */
[----:B------:R-:W-:Y:S05]  /*5330*/  BRA `(.L_x_11) ;  /* 0xffffffd400047947 */ /* 0x000fea000383ffff */
        .weak           $__internal_0_$__cuda_sm10x_tcgen05_guardrail_trap_col_being_dealloced_not_returned_by_alloc
        .type           $__internal_0_$__cuda_sm10x_tcgen05_guardrail_trap_col_being_dealloced_not_returned_by_alloc,@function
        .size           $__internal_0_$__cuda_sm10x_tcgen05_guardrail_trap_col_being_dealloced_not_returned_by_alloc,($__internal_1_$__cuda_sm10x_tcgen05_guardrail_trap_phase_invalid_during_alloc - $__internal_0_$__cuda_sm10x_tcgen05_guardrail_trap_col_being_dealloced_not_returned_by_alloc)
$__internal_0_$__cuda_sm10x_tcgen05_guardrail_trap_col_being_dealloced_not_returned_by_alloc:
[----:B------:R-:W-:Y:S05]  /*5340*/  BPT.TRAP 0x1 ;  /* 0x000000040000795c */ /* 0x000fea0000300000 */
[----:B------:R-:W-:-:S04]  /*5350*/  IMAD.MOV.U32 R3, RZ, RZ, 0x0 ;  /* 0x00000000ff037424 */ /* 0x000fc800078e00ff */
[----:B------:R-:W-:Y:S05]  /*5360*/  RET.REL.NODEC R2 `(gluon_mma) ;  /* 0xffffffac02247950 */ /* 0x000fea0003c3ffff */
        .weak           $__internal_1_$__cuda_sm10x_tcgen05_guardrail_trap_phase_invalid_during_alloc
        .type           $__internal_1_$__cuda_sm10x_tcgen05_guardrail_trap_phase_invalid_during_alloc,@function
        .size           $__internal_1_$__cuda_sm10x_tcgen05_guardrail_trap_phase_invalid_during_alloc,($__internal_2_$__cuda_sm10x_tcgen05_guardrail_trap_unallocated_columns_being_dealloced - $__internal_1_$__cuda_sm10x_tcgen05_guardrail_trap_phase_invalid_during_alloc)
$__internal_1_$__cuda_sm10x_tcgen05_guardrail_trap_phase_invalid_during_alloc:
[----:B------:R-:W-:Y:S05]  /*5370*/  BPT.TRAP 0x1 ;  /* 0x000000040000795c */ /* 0x000fea0000300000 */
[----:B------:R-:W-:-:S04]  /*5380*/  IMAD.MOV.U32 R5, RZ, RZ, 0x0 ;  /* 0x00000000ff057424 */ /* 0x000fc800078e00ff */
[----:B------:R-:W-:Y:S05]  /*5390*/  RET.REL.NODEC R4 `(gluon_mma) ;  /* 0xffffffac04187950 */ /* 0x000fea0003c3ffff */
        .weak           $__internal_2_$__cuda_sm10x_tcgen05_guardrail_trap_unallocated_columns_being_dealloced
        .type           $__internal_2_$__cuda_sm10x_tcgen05_guardrail_trap_unallocated_columns_being_dealloced,@function
        .size           $__internal_2_$__cuda_sm10x_tcgen05_guardrail_trap_unallocated_columns_being_dealloced,(.L_x_15 - $__internal_2_$__cuda_sm10x_tcgen05_guardrail_trap_unallocated_columns_being_dealloced)
$__internal_2_$__cuda_sm10x_tcgen05_guardrail_trap_unallocated_columns_being_dealloced:
[----:B------:R-:W-:Y:S05]  /*53a0*/  BPT.TRAP 0x1 ;  /* 0x000000040000795c */ /* 0x000fea0000300000 */
[----:B------:R-:W-:-:S04]  /*53b0*/  IMAD.MOV.U32 R3, RZ, RZ, 0x0 ;  /* 0x00000000ff037424 */ /* 0x000fc800078e00ff */
[----:B------:R-:W-:Y:S05]  /*53c0*/  RET.REL.NODEC R2 `(gluon_mma) ;  /* 0xffffffac020c7950 */ /* 0x000fea0003c3ffff */
.L_x_12:
[----:B------:R-:W-:-:S00]  /*53d0*/  BRA `(.L_x_12) ;  /* 0xfffffffc00fc7947 */ /* 0x000fc0000383ffff */
[----:B------:R-:W-:-:S00]  /*53e0*/  NOP ;  /* 0x0000000000007918 */ /* 0x000fc00000000000 */
        /* <DEDUP_REMOVED lines=9> */
.L_x_15:


//--------------------- .nv.shared.gluon_mma      --------------------------
	.section	.nv.shared.gluon_mma,"aw",@nobits
	.sectionflags	@""
	.align	16
	.zero		1024


//--------------------- .nv.shared.reserved.0     --------------------------
	.section	.nv.shared.reserved.0,"aw",@nobits
	.align	8
	.weak		__nv_reservedSMEM_offset_0_alias
	.size		__nv_reservedSMEM_offset_0_alias, 0, 64
	.other		__nv_reservedSMEM_offset_0_alias,@"STO_CUDA_RESERVED_SHARED STV_DEFAULT"
__nv_reservedSMEM_offset_0_alias:
	.zero		0
.nv.shared.reserved.0:
	.zero		64
	.weak		__nv_reservedSMEM_allocation_phase
	.type		__nv_reservedSMEM_allocation_phase,@object
	.size		__nv_reservedSMEM_allocation_phase,(.L_0 - __nv_reservedSMEM_allocation_phase)
__nv_reservedSMEM_allocation_phase:
	.zero		1
.L_0:
	.zero		7
	.weak		__nv_reservedSMEM_devtool_atexit_pc
	.type		__nv_reservedSMEM_devtool_atexit_pc,@object
	.size		__nv_reservedSMEM_devtool_atexit_pc,(__nv_reservedSMEM_allocation_mask - __nv_reservedSMEM_devtool_atexit_pc)
__nv_reservedSMEM_devtool_atexit_pc:
	.zero		8
	.weak		__nv_reservedSMEM_allocation_mask
	.type		__nv_reservedSMEM_allocation_mask,@object
	.size		__nv_reservedSMEM_allocation_mask,(.L_2 - __nv_reservedSMEM_allocation_mask)
__nv_reservedSMEM_allocation_mask:
	.zero		4
.L_2:


//--------------------- .nv.constant0.gluon_mma   --------------------------
	.section	.nv.constant0.gluon_mma,"a",@progbits
	.sectionflags	@""
	.align	4
.nv.constant0.gluon_mma:
	.zero		936


//--------------------- SYMBOLS --------------------------

	.type		.nv.reservedSmem.offset0,@object
	.size		.nv.reservedSmem.offset0,0x4
	.type		.nv.reservedSmem.cap,@object
	.size		.nv.reservedSmem.cap,0x4
